// auto-generated by cutlass_sweep.gemm — config: {"arch": "sm_90", "cluster_m": 2, "cluster_n": 1, "dtype": "fp16", "dtype_b": "fp16", "layout": "tn", "stages": 5, "tile_k": 64, "tile_m": 128, "tile_n": 128}
#include "cutlass/cutlass.h"
#include "cutlass/gemm/collective/collective_builder.hpp"
#include "cutlass/gemm/device/gemm_universal_adapter.h"
#include "cutlass/gemm/kernel/gemm_universal.hpp"
#include "cutlass/epilogue/collective/collective_builder.hpp"

using ElemA = cutlass::half_t;
using ElemB = cutlass::half_t;
using ElemCD = cutlass::half_t;
using Acc  = float;
using TileShape    = cute::Shape<cute::_128, cute::_128, cute::_64>;
using ClusterShape = cute::Shape<cute::_2, cute::_1, cute::_1>;

using CollectiveEpilogue = typename cutlass::epilogue::collective::CollectiveBuilder<
    cutlass::arch::Sm90, cutlass::arch::OpClassTensorOp,
    TileShape, ClusterShape,
    cutlass::epilogue::collective::EpilogueTileAuto,
    Acc, Acc,
    ElemCD, cutlass::layout::RowMajor, 128 / cutlass::sizeof_bits<ElemCD>::value,
    ElemCD, cutlass::layout::RowMajor, 128 / cutlass::sizeof_bits<ElemCD>::value,
    cutlass::epilogue::collective::EpilogueScheduleAuto
  >::CollectiveOp;

using CollectiveMainloop = typename cutlass::gemm::collective::CollectiveBuilder<
    cutlass::arch::Sm90, cutlass::arch::OpClassTensorOp,
    ElemA, cutlass::layout::ColumnMajor, 128 / cutlass::sizeof_bits<ElemA>::value,
    ElemB, cutlass::layout::RowMajor, 128 / cutlass::sizeof_bits<ElemB>::value,
    Acc,
    TileShape, ClusterShape,
    cutlass::gemm::collective::StageCount<5>,
    cutlass::gemm::collective::KernelScheduleAuto
  >::CollectiveOp;

using GemmKernel = cutlass::gemm::kernel::GemmUniversal<
    cute::Shape<int,int,int,int>,
    CollectiveMainloop,
    CollectiveEpilogue
>;
using Gemm = cutlass::gemm::device::GemmUniversalAdapter<GemmKernel>;

// Force the device kernel symbol into the cubin without needing a host main.
auto* _anchor = &cutlass::device_kernel<GemmKernel>;


// ===== COMPILED SASS (sm_90a) =====

	.target	sm_90a

	.elftype	@"ET_EXEC"


//--------------------- .note.nv.tkinfo           --------------------------
	.section	.note.nv.tkinfo,"",@"SHT_NOTE"
	.sectionflags	@"SHF_NOTE_NV_TKINFO"
	.tkinfo
        /*0018*/ 	.word	0x00000002
        /*0030*/ 	.string	""
        /*0030*/ 	.string	"ptxas"
        /*0030*/ 	.string	"Cuda compilation tools, release 13.0, V13.0.88"
        /*0030*/ 	.string	"Build cuda_13.0.r13.0/compiler.36424714_0"
        /*0030*/ 	.string	"-arch sm_90a -m 64 "



//--------------------- .note.nv.cuinfo           --------------------------
	.section	.note.nv.cuinfo,"",@"SHT_NOTE"
	.sectionflags	@"SHF_NOTE_NV_CUINFO"
        /*0018*/ 	.short	0x0002
        /*001a*/ 	.short	0x005a
        /*001c*/ 	.short	0x0082
	.zero		2


//--------------------- .nv.info                  --------------------------
	.section	.nv.info,"",@"SHT_CUDA_INFO"
	.align	4


	//----- nvinfo : EIATTR_REGCOUNT
	.align		4
        /*0000*/ 	.byte	0x04, 0x2f
        /*0002*/ 	.short	(.L_15 - .L_14)
	.align		4
.L_14:
        /*0004*/ 	.word	index@(_ZN7cutlass13device_kernelINS_4gemm6kernel13GemmUniversalIN4cute5tupleIJiiiiEEENS1_10collective13CollectiveMmaINS1_34MainloopSm90TmaGmmaWarpSpecializedILi5ENS5_IJNS4_1CILi2EEENSA_ILi1EEESC_EEENS1_35KernelTmaWarpSpecializedCooperativeEEENS5_IJNSA_ILi128EEESG_NSA_ILi64EEEEEENS_6half_tENS5_IJSC_llEEESJ_SK_NS4_8TiledMMAINS4_8MMA_AtomIJNS4_4SM904GMMA26MMA_64x128x16_F32F16F16_SSILNSO_5MajorE1ELSQ_1ELNSO_7ScaleInE1ELSR_1EEEEEENS4_6LayoutISD_NS5_IJSC_NSA_ILi0EEESV_EEEEENS5_IJNS4_10UnderscoreESY_SY_EEEEENS4_13SM90_TMA_LOADENS4_14ComposedLayoutINS4_7SwizzleILi3ELi4ELi3EEENS4_18smem_ptr_flag_bitsILi16EEENSU_INS5_IJSH_NSA_ILi8EEEEEENS5_IJSC_SH_EEEEEEEvNS4_8identityENS4_23SM90_TMA_LOAD_MULTICASTES1B_vS1C_EENS_8epilogue10collective6detail29Sm90TmaWarpSpecializedAdapterINS1G_15DefaultEpilogueISJ_NS5_IJlSC_lEEES1K_NS1F_6thread17LinearCombinationISJ_Li1EffLNS1L_9ScaleType4KindE0ELNS_15FloatRoundStyleE2ESJ_EENS1_15EpilogueDefaultEEEEEvvEEEEvNT_6ParamsE)
        /*0008*/ 	.word	0x000000a8


	//----- nvinfo : EIATTR_FRAME_SIZE
	.align		4
.L_15:
        /*000c*/ 	.byte	0x04, 0x11
        /*000e*/ 	.short	(.L_17 - .L_16)
	.align		4
.L_16:
        /*0010*/ 	.word	index@(_ZN7cutlass13device_kernelINS_4gemm6kernel13GemmUniversalIN4cute5tupleIJiiiiEEENS1_10collective13CollectiveMmaINS1_34MainloopSm90TmaGmmaWarpSpecializedILi5ENS5_IJNS4_1CILi2EEENSA_ILi1EEESC_EEENS1_35KernelTmaWarpSpecializedCooperativeEEENS5_IJNSA_ILi128EEESG_NSA_ILi64EEEEEENS_6half_tENS5_IJSC_llEEESJ_SK_NS4_8TiledMMAINS4_8MMA_AtomIJNS4_4SM904GMMA26MMA_64x128x16_F32F16F16_SSILNSO_5MajorE1ELSQ_1ELNSO_7ScaleInE1ELSR_1EEEEEENS4_6LayoutISD_NS5_IJSC_NSA_ILi0EEESV_EEEEENS5_IJNS4_10UnderscoreESY_SY_EEEEENS4_13SM90_TMA_LOADENS4_14ComposedLayoutINS4_7SwizzleILi3ELi4ELi3EEENS4_18smem_ptr_flag_bitsILi16EEENSU_INS5_IJSH_NSA_ILi8EEEEEENS5_IJSC_SH_EEEEEEEvNS4_8identityENS4_23SM90_TMA_LOAD_MULTICASTES1B_vS1C_EENS_8epilogue10collective6detail29Sm90TmaWarpSpecializedAdapterINS1G_15DefaultEpilogueISJ_NS5_IJlSC_lEEES1K_NS1F_6thread17LinearCombinationISJ_Li1EffLNS1L_9ScaleType4KindE0ELNS_15FloatRoundStyleE2ESJ_EENS1_15EpilogueDefaultEEEEEvvEEEEvNT_6ParamsE)
        /*0014*/ 	.word	0x00000000


	//----- nvinfo : EIATTR_MIN_STACK_SIZE
	.align		4
.L_17:
        /*0018*/ 	.byte	0x04, 0x12
        /*001a*/ 	.short	(.L_19 - .L_18)
	.align		4
.L_18:
        /*001c*/ 	.word	index@(_ZN7cutlass13device_kernelINS_4gemm6kernel13GemmUniversalIN4cute5tupleIJiiiiEEENS1_10collective13CollectiveMmaINS1_34MainloopSm90TmaGmmaWarpSpecializedILi5ENS5_IJNS4_1CILi2EEENSA_ILi1EEESC_EEENS1_35KernelTmaWarpSpecializedCooperativeEEENS5_IJNSA_ILi128EEESG_NSA_ILi64EEEEEENS_6half_tENS5_IJSC_llEEESJ_SK_NS4_8TiledMMAINS4_8MMA_AtomIJNS4_4SM904GMMA26MMA_64x128x16_F32F16F16_SSILNSO_5MajorE1ELSQ_1ELNSO_7ScaleInE1ELSR_1EEEEEENS4_6LayoutISD_NS5_IJSC_NSA_ILi0EEESV_EEEEENS5_IJNS4_10UnderscoreESY_SY_EEEEENS4_13SM90_TMA_LOADENS4_14ComposedLayoutINS4_7SwizzleILi3ELi4ELi3EEENS4_18smem_ptr_flag_bitsILi16EEENSU_INS5_IJSH_NSA_ILi8EEEEEENS5_IJSC_SH_EEEEEEEvNS4_8identityENS4_23SM90_TMA_LOAD_MULTICASTES1B_vS1C_EENS_8epilogue10collective6detail29Sm90TmaWarpSpecializedAdapterINS1G_15DefaultEpilogueISJ_NS5_IJlSC_lEEES1K_NS1F_6thread17LinearCombinationISJ_Li1EffLNS1L_9ScaleType4KindE0ELNS_15FloatRoundStyleE2ESJ_EENS1_15EpilogueDefaultEEEEEvvEEEEvNT_6ParamsE)
        /*0020*/ 	.word	0x00000000
.L_19:


//--------------------- .nv.compat                --------------------------
	.section	.nv.compat,"",@"SHT_CUDA_COMPAT_INFO"
	.align	4
        /*0000*/ 	.byte	0x02, 0x09, 0x01, 0x00, 0x02, 0x02, 0x04, 0x00, 0x02, 0x05, 0x05, 0x00, 0x03, 0x07, 0x01, 0x01
        /*0010*/ 	.byte	0x02, 0x03, 0x01, 0x00, 0x02, 0x06, 0x01, 0x00, 0x04, 0x0b, 0x08, 0x00, 0x00, 0x00, 0x00, 0x00
        /*0020*/ 	.byte	0x00, 0x00, 0x00, 0x00


//--------------------- .nv.info._ZN7cutlass13device_kernelINS_4gemm6kernel13GemmUniversalIN4cute5tupleIJiiiiEEENS1_10collective13CollectiveMmaINS1_34MainloopSm90TmaGmmaWarpSpecializedILi5ENS5_IJNS4_1CILi2EEENSA_ILi1EEESC_EEENS1_35KernelTmaWarpSpecializedCooperativeEEENS5_IJNSA_ILi128EEESG_NSA_ILi64EEEEEENS_6half_tENS5_IJSC_llEEESJ_SK_NS4_8TiledMMAINS4_8MMA_AtomIJNS4_4SM904GMMA26MMA_64x128x16_F32F16F16_SSILNSO_5MajorE1ELSQ_1ELNSO_7ScaleInE1ELSR_1EEEEEENS4_6LayoutISD_NS5_IJSC_NSA_ILi0EEESV_EEEEENS5_IJNS4_10UnderscoreESY_SY_EEEEENS4_13SM90_TMA_LOADENS4_14ComposedLayoutINS4_7SwizzleILi3ELi4ELi3EEENS4_18smem_ptr_flag_bitsILi16EEENSU_INS5_IJSH_NSA_ILi8EEEEEENS5_IJSC_SH_EEEEEEEvNS4_8identityENS4_23SM90_TMA_LOAD_MULTICASTES1B_vS1C_EENS_8epilogue10collective6detail29Sm90TmaWarpSpecializedAdapterINS1G_15DefaultEpilogueISJ_NS5_IJlSC_lEEES1K_NS1F_6thread17LinearCombinationISJ_Li1EffLNS1L_9ScaleType4KindE0ELNS_15FloatRoundStyleE2ESJ_EENS1_15EpilogueDefaultEEEEEvvEEEEvNT_6ParamsE --------------------------
	.section	.nv.info._ZN7cutlass13device_kernelINS_4gemm6kernel13GemmUniversalIN4cute5tupleIJiiiiEEENS1_10collective13CollectiveMmaINS1_34MainloopSm90TmaGmmaWarpSpecializedILi5ENS5_IJNS4_1CILi2EEENSA_ILi1EEESC_EEENS1_35KernelTmaWarpSpecializedCooperativeEEENS5_IJNSA_ILi128EEESG_NSA_ILi64EEEEEENS_6half_tENS5_IJSC_llEEESJ_SK_NS4_8TiledMMAINS4_8MMA_AtomIJNS4_4SM904GMMA26MMA_64x128x16_F32F16F16_SSILNSO_5MajorE1ELSQ_1ELNSO_7ScaleInE1ELSR_1EEEEEENS4_6LayoutISD_NS5_IJSC_NSA_ILi0EEESV_EEEEENS5_IJNS4_10UnderscoreESY_SY_EEEEENS4_13SM90_TMA_LOADENS4_14ComposedLayoutINS4_7SwizzleILi3ELi4ELi3EEENS4_18smem_ptr_flag_bitsILi16EEENSU_INS5_IJSH_NSA_ILi8EEEEEENS5_IJSC_SH_EEEEEEEvNS4_8identityENS4_23SM90_TMA_LOAD_MULTICASTES1B_vS1C_EENS_8epilogue10collective6detail29Sm90TmaWarpSpecializedAdapterINS1G_15DefaultEpilogueISJ_NS5_IJlSC_lEEES1K_NS1F_6thread17LinearCombinationISJ_Li1EffLNS1L_9ScaleType4KindE0ELNS_15FloatRoundStyleE2ESJ_EENS1_15EpilogueDefaultEEEEEvvEEEEvNT_6ParamsE,"",@"SHT_CUDA_INFO"
	.sectionflags	@""
	.align	4


	//----- nvinfo : EIATTR_CUDA_API_VERSION
	.align		4
        /*0000*/ 	.byte	0x04, 0x37
        /*0002*/ 	.short	(.L_21 - .L_20)
.L_20:
        /*0004*/ 	.word	0x00000082


	//----- nvinfo : EIATTR_KPARAM_INFO
	.align		4
.L_21:
        /*0008*/ 	.byte	0x04, 0x17
        /*000a*/ 	.short	(.L_23 - .L_22)
.L_22:
        /*000c*/ 	.word	0x00000000
        /*0010*/ 	.short	0x0000
        /*0012*/ 	.short	0x0070
        /*0014*/ 	.byte	0x00, 0xf0, 0x01, 0x10


	//----- nvinfo : EIATTR_SPARSE_MMA_MASK
	.align		4
.L_23:
        /*0018*/ 	.byte	0x03, 0x50
        /*001a*/ 	.short	0x0000


	//----- nvinfo : EIATTR_MAXREG_COUNT
	.align		4
        /*001c*/ 	.byte	0x03, 0x1b
        /*001e*/ 	.short	0x00a8


	//----- nvinfo : EIATTR_NUM_BARRIERS
	.align		4
        /*0020*/ 	.byte	0x02, 0x4c
        /*0022*/ 	.byte	0x01
	.zero		1


	//----- nvinfo : EIATTR_EXTERNS
	.align		4
        /*0024*/ 	.byte	0x04, 0x0f
        /*0026*/ 	.short	(.L_25 - .L_24)


	//   ....[0]....
	.align		4
.L_24:
        /*0028*/ 	.word	index@(__assertfail)


	//----- nvinfo : EIATTR_MERCURY_ISA_VERSION
	.align		4
.L_25:
        /*002c*/ 	.byte	0x03, 0x5f
        /*002e*/ 	.short	0x0101


	//----- nvinfo : EIATTR_INT_WARP_WIDE_INSTR_OFFSETS
	.align		4
        /*0030*/ 	.byte	0x04, 0x31
        /*0032*/ 	.short	(.L_27 - .L_26)


	//   ....[0]....
.L_26:
        /*0034*/ 	.word	0x000004b0


	//   ....[1]....
        /*0038*/ 	.word	0x000004e0


	//   ....[2]....
        /*003c*/ 	.word	0x000006a0


	//   ....[3]....
        /*0040*/ 	.word	0x00001f10


	//----- nvinfo : EIATTR_COOP_GROUP_MASK_REGIDS
	.align		4
.L_27:
        /*0044*/ 	.byte	0x04, 0x29
        /*0046*/ 	.short	(.L_29 - .L_28)


	//   ....[0]....
.L_28:
        /*0048*/ 	.word	0xffffffff


	//   ....[1]....
        /*004c*/ 	.word	0xffffffff


	//   ....[2]....
        /*0050*/ 	.word	0xffffffff


	//   ....[3]....
        /*0054*/ 	.word	0xffffffff


	//   ....[4]....
        /*0058*/ 	.word	0xffffffff


	//   ....[5]....
        /*005c*/ 	.word	0xffffffff


	//----- nvinfo : EIATTR_COOP_GROUP_INSTR_OFFSETS
	.align		4
.L_29:
        /*0060*/ 	.byte	0x04, 0x28
        /*0062*/ 	.short	(.L_31 - .L_30)


	//   ....[0]....
.L_30:
        /*0064*/ 	.word	0x00000060


	//   ....[1]....
        /*0068*/ 	.word	0x00000070


	//   ....[2]....
        /*006c*/ 	.word	0x00000130


	//   ....[3]....
        /*0070*/ 	.word	0x000002f0


	//   ....[4]....
        /*0074*/ 	.word	0x00000820


	//   ....[5]....
        /*0078*/ 	.word	0x000014a0


	//----- nvinfo : EIATTR_REG_RECONFIG
	.align		4
.L_31:
        /*007c*/ 	.byte	0x01, 0x54
	.zero		2


	//----- nvinfo : EIATTR_SYSCALL_OFFSETS
	.align		4
        /*0080*/ 	.byte	0x04, 0x46
        /*0082*/ 	.short	(.L_33 - .L_32)


	//   ....[0]....
.L_32:
        /*0084*/ 	.word	0x00001680


	//----- nvinfo : EIATTR_MBARRIER_INSTR_OFFSETS
	.align		4
.L_33:
        /*0088*/ 	.byte	0x04, 0x39
        /*008a*/ 	.short	(.L_35 - .L_34)


	//   ....[0]....
.L_34:
        /*008c*/ 	.word	0x00000230
        /*0090*/ 	.word	0x000000ff
        /*0094*/ 	.word	0x00000000
        /*0098*/ 	.short	0x0100
        /*009a*/ 	.byte	0x08
	.zero		1


	//   ....[1]....
        /*009c*/ 	.word	0x00000240
        /*00a0*/ 	.word	0x000000ff
        /*00a4*/ 	.word	0x00000028
        /*00a8*/ 	.short	0x0100
        /*00aa*/ 	.byte	0x08
	.zero		1


	//   ....[2]....
        /*00ac*/ 	.word	0x00000250
        /*00b0*/ 	.word	0x000000ff
        /*00b4*/ 	.word	0x00000008
        /*00b8*/ 	.short	0x0100
        /*00ba*/ 	.byte	0x08
	.zero		1


	//   ....[3]....
        /*00bc*/ 	.word	0x00000260
        /*00c0*/ 	.word	0x000000ff
        /*00c4*/ 	.word	0x00000030
        /*00c8*/ 	.short	0x0100
        /*00ca*/ 	.byte	0x08
	.zero		1


	//   ....[4]....
        /*00cc*/ 	.word	0x00000270
        /*00d0*/ 	.word	0x000000ff
        /*00d4*/ 	.word	0x00000010
        /*00d8*/ 	.short	0x0100
        /*00da*/ 	.byte	0x08
	.zero		1


	//   ....[5]....
        /*00dc*/ 	.word	0x00000280
        /*00e0*/ 	.word	0x000000ff
        /*00e4*/ 	.word	0x00000038
        /*00e8*/ 	.short	0x0100
        /*00ea*/ 	.byte	0x08
	.zero		1


	//   ....[6]....
        /*00ec*/ 	.word	0x00000290
        /*00f0*/ 	.word	0x000000ff
        /*00f4*/ 	.word	0x00000018
        /*00f8*/ 	.short	0x0100
        /*00fa*/ 	.byte	0x08
	.zero		1


	//   ....[7]....
        /*00fc*/ 	.word	0x000002a0
        /*0100*/ 	.word	0x000000ff
        /*0104*/ 	.word	0x00000040
        /*0108*/ 	.short	0x0100
        /*010a*/ 	.byte	0x08
	.zero		1


	//   ....[8]....
        /*010c*/ 	.word	0x000002b0
        /*0110*/ 	.word	0x000000ff
        /*0114*/ 	.word	0x00000020
        /*0118*/ 	.short	0x0100
        /*011a*/ 	.byte	0x08
	.zero		1


	//   ....[9]....
        /*011c*/ 	.word	0x000002c0
        /*0120*/ 	.word	0x000000ff
        /*0124*/ 	.word	0x00000048
        /*0128*/ 	.short	0x0100
        /*012a*/ 	.byte	0x08
	.zero		1


	//   ....[10]....
        /*012c*/ 	.word	0x00000740
        /*0130*/ 	.word	0x000000ff
        /*0134*/ 	.word	0x00000060
        /*0138*/ 	.short	0x0100
        /*013a*/ 	.byte	0x06
	.zero		1


	//   ....[11]....
        /*013c*/ 	.word	0x000007c0
        /*0140*/ 	.word	0x000000ff
        /*0144*/ 	.word	0x00000068
        /*0148*/ 	.short	0x0100
        /*014a*/ 	.byte	0x06
	.zero		1


	//   ....[12]....
        /*014c*/ 	.word	0x00001740
        /*0150*/ 	.word	0x00000003
        /*0154*/ 	.word	0x00000000
        /*0158*/ 	.short	0x010a
        /*015a*/ 	.byte	0x3f
	.zero		1


	//   ....[13]....
        /*015c*/ 	.word	0x000017a0
        /*0160*/ 	.word	0x00000003
        /*0164*/ 	.word	0x00000000
        /*0168*/ 	.short	0x010a
        /*016a*/ 	.byte	0x3f
	.zero		1


	//   ....[14]....
        /*016c*/ 	.word	0x00001b20
        /*0170*/ 	.word	0x00000005
        /*0174*/ 	.word	0x00000000
        /*0178*/ 	.short	0x010a
        /*017a*/ 	.byte	0x3f
	.zero		1


	//   ....[15]....
        /*017c*/ 	.word	0x00001b60
        /*0180*/ 	.word	0x00000005
        /*0184*/ 	.word	0x00000000
        /*0188*/ 	.short	0x010a
        /*018a*/ 	.byte	0x3f
	.zero		1


	//   ....[16]....
        /*018c*/ 	.word	0x00001dc0
        /*0190*/ 	.word	0x00000004
        /*0194*/ 	.word	0x00000000
        /*0198*/ 	.short	0x0101
        /*019a*/ 	.byte	0x3f
	.zero		1


	//   ....[17]....
        /*019c*/ 	.word	0x00001fb0
        /*01a0*/ 	.word	0x00000000
        /*01a4*/ 	.word	0x00000000
        /*01a8*/ 	.short	0x0101
        /*01aa*/ 	.byte	0x3f
	.zero		1


	//   ....[18]....
        /*01ac*/ 	.word	0x00007120
        /*01b0*/ 	.word	0x00000018
        /*01b4*/ 	.word	0x00000028
        /*01b8*/ 	.short	0x010a
        /*01ba*/ 	.byte	0x3f
	.zero		1


	//   ....[19]....
        /*01bc*/ 	.word	0x00007570
        /*01c0*/ 	.word	0x00000006
        /*01c4*/ 	.word	0x00000068
        /*01c8*/ 	.short	0x0101
        /*01ca*/ 	.byte	0x3f
	.zero		1


	//   ....[20]....
        /*01cc*/ 	.word	0x00007cc0
        /*01d0*/ 	.word	0x00000007
        /*01d4*/ 	.word	0x00000000
        /*01d8*/ 	.short	0x010a
        /*01da*/ 	.byte	0x3f
	.zero		1


	//   ....[21]....
        /*01dc*/ 	.word	0x00007d40
        /*01e0*/ 	.word	0x00000006
        /*01e4*/ 	.word	0x00000000
        /*01e8*/ 	.short	0x010a
        /*01ea*/ 	.byte	0x3f
	.zero		1


	//   ....[22]....
        /*01ec*/ 	.word	0x00007dd0
        /*01f0*/ 	.word	0x00000007
        /*01f4*/ 	.word	0x00000000
        /*01f8*/ 	.short	0x010a
        /*01fa*/ 	.byte	0x3f
	.zero		1


	//   ....[23]....
        /*01fc*/ 	.word	0x00007e60
        /*0200*/ 	.word	0x00000006
        /*0204*/ 	.word	0x00000000
        /*0208*/ 	.short	0x010a
        /*020a*/ 	.byte	0x3f
	.zero		1


	//   ....[24]....
        /*020c*/ 	.word	0x00007ef0
        /*0210*/ 	.word	0x00000005
        /*0214*/ 	.word	0x00000000
        /*0218*/ 	.short	0x010a
        /*021a*/ 	.byte	0x3f
	.zero		1


	//   ....[25]....
        /*021c*/ 	.word	0x00007f50
        /*0220*/ 	.word	0x00000003
        /*0224*/ 	.word	0x00000000
        /*0228*/ 	.short	0x010a
        /*022a*/ 	.byte	0x3f
	.zero		1


	//   ....[26]....
        /*022c*/ 	.word	0x00007fa0
        /*0230*/ 	.word	0x00000005
        /*0234*/ 	.word	0x00000000
        /*0238*/ 	.short	0x010a
        /*023a*/ 	.byte	0x3f
	.zero		1


	//   ....[27]....
        /*023c*/ 	.word	0x00008070
        /*0240*/ 	.word	0x00000018
        /*0244*/ 	.word	0x00000028
        /*0248*/ 	.short	0x010a
        /*024a*/ 	.byte	0x3f
	.zero		1


	//   ....[28]....
        /*024c*/ 	.word	0x00008140
        /*0250*/ 	.word	0x00000007
        /*0254*/ 	.word	0x00000000
        /*0258*/ 	.short	0x010a
        /*025a*/ 	.byte	0x3f
	.zero		1


	//   ....[29]....
        /*025c*/ 	.word	0x00008190
        /*0260*/ 	.word	0x00000006
        /*0264*/ 	.word	0x00000000
        /*0268*/ 	.short	0x010a
        /*026a*/ 	.byte	0x3f
	.zero		1


	//   ....[30]....
        /*026c*/ 	.word	0x000081e0
        /*0270*/ 	.word	0x00000007
        /*0274*/ 	.word	0x00000000
        /*0278*/ 	.short	0x010a
        /*027a*/ 	.byte	0x3f
	.zero		1


	//   ....[31]....
        /*027c*/ 	.word	0x00008230
        /*0280*/ 	.word	0x00000006
        /*0284*/ 	.word	0x00000000
        /*0288*/ 	.short	0x010a
        /*028a*/ 	.byte	0x3f
	.zero		1


	//----- nvinfo : EIATTR_NUM_MBARRIERS
	.align		4
.L_35:
        /*028c*/ 	.byte	0x03, 0x38
        /*028e*/ 	.short	0x000c


	//----- nvinfo : EIATTR_EXIT_INSTR_OFFSETS
	.align		4
        /*0290*/ 	.byte	0x04, 0x1c
        /*0292*/ 	.short	(.L_37 - .L_36)


	//   ....[0]....
.L_36:
        /*0294*/ 	.word	0x000009f0


	//   ....[1]....
        /*0298*/ 	.word	0x00001200


	//   ....[2]....
        /*029c*/ 	.word	0x00006860


	//   ....[3]....
        /*02a0*/ 	.word	0x00006dc0


	//   ....[4]....
        /*02a4*/ 	.word	0x00007f40


	//----- nvinfo : EIATTR_MAX_THREADS
	.align		4
.L_37:
        /*02a8*/ 	.byte	0x04, 0x05
        /*02aa*/ 	.short	(.L_39 - .L_38)
.L_38:
        /*02ac*/ 	.word	0x00000180
        /*02b0*/ 	.word	0x00000001
        /*02b4*/ 	.word	0x00000001


	//----- nvinfo : EIATTR_CRS_STACK_SIZE
	.align		4
.L_39:
        /*02b8*/ 	.byte	0x04, 0x1e
        /*02ba*/ 	.short	(.L_41 - .L_40)
.L_40:
        /*02bc*/ 	.word	0x00000000


	//----- nvinfo : EIATTR_CBANK_PARAM_SIZE
	.align		4
.L_41:
        /*02c0*/ 	.byte	0x03, 0x19
        /*02c2*/ 	.short	0x0470


	//----- nvinfo : EIATTR_PARAM_CBANK
	.align		4
        /*02c4*/ 	.byte	0x04, 0x0a
        /*02c6*/ 	.short	(.L_43 - .L_42)
	.align		4
.L_42:
        /*02c8*/ 	.word	index@(.nv.constant0._ZN7cutlass13device_kernelINS_4gemm6kernel13GemmUniversalIN4cute5tupleIJiiiiEEENS1_10collective13CollectiveMmaINS1_34MainloopSm90TmaGmmaWarpSpecializedILi5ENS5_IJNS4_1CILi2EEENSA_ILi1EEESC_EEENS1_35KernelTmaWarpSpecializedCooperativeEEENS5_IJNSA_ILi128EEESG_NSA_ILi64EEEEEENS_6half_tENS5_IJSC_llEEESJ_SK_NS4_8TiledMMAINS4_8MMA_AtomIJNS4_4SM904GMMA26MMA_64x128x16_F32F16F16_SSILNSO_5MajorE1ELSQ_1ELNSO_7ScaleInE1ELSR_1EEEEEENS4_6LayoutISD_NS5_IJSC_NSA_ILi0EEESV_EEEEENS5_IJNS4_10UnderscoreESY_SY_EEEEENS4_13SM90_TMA_LOADENS4_14ComposedLayoutINS4_7SwizzleILi3ELi4ELi3EEENS4_18smem_ptr_flag_bitsILi16EEENSU_INS5_IJSH_NSA_ILi8EEEEEENS5_IJSC_SH_EEEEEEEvNS4_8identityENS4_23SM90_TMA_LOAD_MULTICASTES1B_vS1C_EENS_8epilogue10collective6detail29Sm90TmaWarpSpecializedAdapterINS1G_15DefaultEpilogueISJ_NS5_IJlSC_lEEES1K_NS1F_6thread17LinearCombinationISJ_Li1EffLNS1L_9ScaleType4KindE0ELNS_15FloatRoundStyleE2ESJ_EENS1_15EpilogueDefaultEEEEEvvEEEEvNT_6ParamsE)
        /*02cc*/ 	.short	0x0210
        /*02ce*/ 	.short	0x0470


	//----- nvinfo : EIATTR_SW_WAR
	.align		4
.L_43:
        /*02d0*/ 	.byte	0x04, 0x36
        /*02d2*/ 	.short	(.L_45 - .L_44)
.L_44:
        /*02d4*/ 	.word	0x00000008
.L_45:


//--------------------- .nv.callgraph             --------------------------
	.section	.nv.callgraph,"",@"SHT_CUDA_CALLGRAPH"
	.align	4
	.sectionentsize	8
	.align		4
        /*0000*/ 	.word	0x00000000
	.align		4
        /*0004*/ 	.word	0xffffffff
	.align		4
        /*0008*/ 	.word	index@(_ZN7cutlass13device_kernelINS_4gemm6kernel13GemmUniversalIN4cute5tupleIJiiiiEEENS1_10collective13CollectiveMmaINS1_34MainloopSm90TmaGmmaWarpSpecializedILi5ENS5_IJNS4_1CILi2EEENSA_ILi1EEESC_EEENS1_35KernelTmaWarpSpecializedCooperativeEEENS5_IJNSA_ILi128EEESG_NSA_ILi64EEEEEENS_6half_tENS5_IJSC_llEEESJ_SK_NS4_8TiledMMAINS4_8MMA_AtomIJNS4_4SM904GMMA26MMA_64x128x16_F32F16F16_SSILNSO_5MajorE1ELSQ_1ELNSO_7ScaleInE1ELSR_1EEEEEENS4_6LayoutISD_NS5_IJSC_NSA_ILi0EEESV_EEEEENS5_IJNS4_10UnderscoreESY_SY_EEEEENS4_13SM90_TMA_LOADENS4_14ComposedLayoutINS4_7SwizzleILi3ELi4ELi3EEENS4_18smem_ptr_flag_bitsILi16EEENSU_INS5_IJSH_NSA_ILi8EEEEEENS5_IJSC_SH_EEEEEEEvNS4_8identityENS4_23SM90_TMA_LOAD_MULTICASTES1B_vS1C_EENS_8epilogue10collective6detail29Sm90TmaWarpSpecializedAdapterINS1G_15DefaultEpilogueISJ_NS5_IJlSC_lEEES1K_NS1F_6thread17LinearCombinationISJ_Li1EffLNS1L_9ScaleType4KindE0ELNS_15FloatRoundStyleE2ESJ_EENS1_15EpilogueDefaultEEEEEvvEEEEvNT_6ParamsE)
	.align		4
        /*000c*/ 	.word	index@(__assertfail)
	.align		4
        /*0010*/ 	.word	0x00000000
	.align		4
        /*0014*/ 	.word	0xfffffffe
	.align		4
        /*0018*/ 	.word	0x00000000
	.align		4
        /*001c*/ 	.word	0xfffffffd
	.align		4
        /*0020*/ 	.word	0x00000000
	.align		4
        /*0024*/ 	.word	0xfffffffc


//--------------------- .nv.constant4             --------------------------
	.section	.nv.constant4,"a",@progbits
	.align	8
	.align		8
.nv.constant4:
        /*0000*/ 	.dword	__assertfail
	.align		8
        /*0008*/ 	.dword	__unnamed_1
	.align		8
        /*0010*/ 	.dword	_ZN40_INTERNAL_3bf4d876_4_k_cu_bc4cc871_339594cuda3std3__45__cpo5beginE
	.align		8
        /*0018*/ 	.dword	_ZN40_INTERNAL_3bf4d876_4_k_cu_bc4cc871_339594cuda3std3__45__cpo3endE
	.align		8
        /*0020*/ 	.dword	_ZN40_INTERNAL_3bf4d876_4_k_cu_bc4cc871_339594cuda3std3__45__cpo6cbeginE
	.align		8
        /*0028*/ 	.dword	_ZN40_INTERNAL_3bf4d876_4_k_cu_bc4cc871_339594cuda3std3__45__cpo4cendE
	.align		8
        /*0030*/ 	.dword	_ZN40_INTERNAL_3bf4d876_4_k_cu_bc4cc871_339594cuda3std3__442_GLOBAL__N__3bf4d876_4_k_cu_bc4cc871_339596ignoreE
	.align		8
        /*0038*/ 	.dword	_ZN40_INTERNAL_3bf4d876_4_k_cu_bc4cc871_339594cuda3std3__419piecewise_constructE
	.align		8
        /*0040*/ 	.dword	_ZN40_INTERNAL_3bf4d876_4_k_cu_bc4cc871_339594cuda3std3__48in_placeE
	.align		8
        /*0048*/ 	.dword	_ZN40_INTERNAL_3bf4d876_4_k_cu_bc4cc871_339594cuda3std6ranges3__45__cpo4swapE
	.align		8
        /*0050*/ 	.dword	_ZN40_INTERNAL_3bf4d876_4_k_cu_bc4cc871_339594cuda3std6ranges3__45__cpo9iter_moveE
	.align		8
        /*0058*/ 	.dword	_ZN40_INTERNAL_3bf4d876_4_k_cu_bc4cc871_339594cute7productE
	.align		8
        /*0060*/ 	.dword	_ZN40_INTERNAL_3bf4d876_4_k_cu_bc4cc871_339594cute1_E
	.align		8
        /*0068*/ 	.dword	$str$22
	.align		8
        /*0070*/ 	.dword	$str$23


//--------------------- .text._ZN7cutlass13device_kernelINS_4gemm6kernel13GemmUniversalIN4cute5tupleIJiiiiEEENS1_10collective13CollectiveMmaINS1_34MainloopSm90TmaGmmaWarpSpecializedILi5ENS5_IJNS4_1CILi2EEENSA_ILi1EEESC_EEENS1_35KernelTmaWarpSpecializedCooperativeEEENS5_IJNSA_ILi128EEESG_NSA_ILi64EEEEEENS_6half_tENS5_IJSC_llEEESJ_SK_NS4_8TiledMMAINS4_8MMA_AtomIJNS4_4SM904GMMA26MMA_64x128x16_F32F16F16_SSILNSO_5MajorE1ELSQ_1ELNSO_7ScaleInE1ELSR_1EEEEEENS4_6LayoutISD_NS5_IJSC_NSA_ILi0EEESV_EEEEENS5_IJNS4_10UnderscoreESY_SY_EEEEENS4_13SM90_TMA_LOADENS4_14ComposedLayoutINS4_7SwizzleILi3ELi4ELi3EEENS4_18smem_ptr_flag_bitsILi16EEENSU_INS5_IJSH_NSA_ILi8EEEEEENS5_IJSC_SH_EEEEEEEvNS4_8identityENS4_23SM90_TMA_LOAD_MULTICASTES1B_vS1C_EENS_8epilogue10collective6detail29Sm90TmaWarpSpecializedAdapterINS1G_15DefaultEpilogueISJ_NS5_IJlSC_lEEES1K_NS1F_6thread17LinearCombinationISJ_Li1EffLNS1L_9ScaleType4KindE0ELNS_15FloatRoundStyleE2ESJ_EENS1_15EpilogueDefaultEEEEEvvEEEEvNT_6ParamsE --------------------------
	.section	.text._ZN7cutlass13device_kernelINS_4gemm6kernel13GemmUniversalIN4cute5tupleIJiiiiEEENS1_10collective13CollectiveMmaINS1_34MainloopSm90TmaGmmaWarpSpecializedILi5ENS5_IJNS4_1CILi2EEENSA_ILi1EEESC_EEENS1_35KernelTmaWarpSpecializedCooperativeEEENS5_IJNSA_ILi128EEESG_NSA_ILi64EEEEEENS_6half_tENS5_IJSC_llEEESJ_SK_NS4_8TiledMMAINS4_8MMA_AtomIJNS4_4SM904GMMA26MMA_64x128x16_F32F16F16_SSILNSO_5MajorE1ELSQ_1ELNSO_7ScaleInE1ELSR_1EEEEEENS4_6LayoutISD_NS5_IJSC_NSA_ILi0EEESV_EEEEENS5_IJNS4_10UnderscoreESY_SY_EEEEENS4_13SM90_TMA_LOADENS4_14ComposedLayoutINS4_7SwizzleILi3ELi4ELi3EEENS4_18smem_ptr_flag_bitsILi16EEENSU_INS5_IJSH_NSA_ILi8EEEEEENS5_IJSC_SH_EEEEEEEvNS4_8identityENS4_23SM90_TMA_LOAD_MULTICASTES1B_vS1C_EENS_8epilogue10collective6detail29Sm90TmaWarpSpecializedAdapterINS1G_15DefaultEpilogueISJ_NS5_IJlSC_lEEES1K_NS1F_6thread17LinearCombinationISJ_Li1EffLNS1L_9ScaleType4KindE0ELNS_15FloatRoundStyleE2ESJ_EENS1_15EpilogueDefaultEEEEEvvEEEEvNT_6ParamsE,"ax",@progbits
	.align	128
.text._ZN7cutlass13device_kernelINS_4gemm6kernel13GemmUniversalIN4cute5tupleIJiiiiEEENS1_10collective13CollectiveMmaINS1_34MainloopSm90TmaGmmaWarpSpecializedILi5ENS5_IJNS4_1CILi2EEENSA_ILi1EEESC_EEENS1_35KernelTmaWarpSpecializedCooperativeEEENS5_IJNSA_ILi128EEESG_NSA_ILi64EEEEEENS_6half_tENS5_IJSC_llEEESJ_SK_NS4_8TiledMMAINS4_8MMA_AtomIJNS4_4SM904GMMA26MMA_64x128x16_F32F16F16_SSILNSO_5MajorE1ELSQ_1ELNSO_7ScaleInE1ELSR_1EEEEEENS4_6LayoutISD_NS5_IJSC_NSA_ILi0EEESV_EEEEENS5_IJNS4_10UnderscoreESY_SY_EEEEENS4_13SM90_TMA_LOADENS4_14ComposedLayoutINS4_7SwizzleILi3ELi4ELi3EEENS4_18smem_ptr_flag_bitsILi16EEENSU_INS5_IJSH_NSA_ILi8EEEEEENS5_IJSC_SH_EEEEEEEvNS4_8identityENS4_23SM90_TMA_LOAD_MULTICASTES1B_vS1C_EENS_8epilogue10collective6detail29Sm90TmaWarpSpecializedAdapterINS1G_15DefaultEpilogueISJ_NS5_IJlSC_lEEES1K_NS1F_6thread17LinearCombinationISJ_Li1EffLNS1L_9ScaleType4KindE0ELNS_15FloatRoundStyleE2ESJ_EENS1_15EpilogueDefaultEEEEEvvEEEEvNT_6ParamsE:
        .type           _ZN7cutlass13device_kernelINS_4gemm6kernel13GemmUniversalIN4cute5tupleIJiiiiEEENS1_10collective13CollectiveMmaINS1_34MainloopSm90TmaGmmaWarpSpecializedILi5ENS5_IJNS4_1CILi2EEENSA_ILi1EEESC_EEENS1_35KernelTmaWarpSpecializedCooperativeEEENS5_IJNSA_ILi128EEESG_NSA_ILi64EEEEEENS_6half_tENS5_IJSC_llEEESJ_SK_NS4_8TiledMMAINS4_8MMA_AtomIJNS4_4SM904GMMA26MMA_64x128x16_F32F16F16_SSILNSO_5MajorE1ELSQ_1ELNSO_7ScaleInE1ELSR_1EEEEEENS4_6LayoutISD_NS5_IJSC_NSA_ILi0EEESV_EEEEENS5_IJNS4_10UnderscoreESY_SY_EEEEENS4_13SM90_TMA_LOADENS4_14ComposedLayoutINS4_7SwizzleILi3ELi4ELi3EEENS4_18smem_ptr_flag_bitsILi16EEENSU_INS5_IJSH_NSA_ILi8EEEEEENS5_IJSC_SH_EEEEEEEvNS4_8identityENS4_23SM90_TMA_LOAD_MULTICASTES1B_vS1C_EENS_8epilogue10collective6detail29Sm90TmaWarpSpecializedAdapterINS1G_15DefaultEpilogueISJ_NS5_IJlSC_lEEES1K_NS1F_6thread17LinearCombinationISJ_Li1EffLNS1L_9ScaleType4KindE0ELNS_15FloatRoundStyleE2ESJ_EENS1_15EpilogueDefaultEEEEEvvEEEEvNT_6ParamsE,@function
        .size           _ZN7cutlass13device_kernelINS_4gemm6kernel13GemmUniversalIN4cute5tupleIJiiiiEEENS1_10collective13CollectiveMmaINS1_34MainloopSm90TmaGmmaWarpSpecializedILi5ENS5_IJNS4_1CILi2EEENSA_ILi1EEESC_EEENS1_35KernelTmaWarpSpecializedCooperativeEEENS5_IJNSA_ILi128EEESG_NSA_ILi64EEEEEENS_6half_tENS5_IJSC_llEEESJ_SK_NS4_8TiledMMAINS4_8MMA_AtomIJNS4_4SM904GMMA26MMA_64x128x16_F32F16F16_SSILNSO_5MajorE1ELSQ_1ELNSO_7ScaleInE1ELSR_1EEEEEENS4_6LayoutISD_NS5_IJSC_NSA_ILi0EEESV_EEEEENS5_IJNS4_10UnderscoreESY_SY_EEEEENS4_13SM90_TMA_LOADENS4_14ComposedLayoutINS4_7SwizzleILi3ELi4ELi3EEENS4_18smem_ptr_flag_bitsILi16EEENSU_INS5_IJSH_NSA_ILi8EEEEEENS5_IJSC_SH_EEEEEEEvNS4_8identityENS4_23SM90_TMA_LOAD_MULTICASTES1B_vS1C_EENS_8epilogue10collective6detail29Sm90TmaWarpSpecializedAdapterINS1G_15DefaultEpilogueISJ_NS5_IJlSC_lEEES1K_NS1F_6thread17LinearCombinationISJ_Li1EffLNS1L_9ScaleType4KindE0ELNS_15FloatRoundStyleE2ESJ_EENS1_15EpilogueDefaultEEEEEvvEEEEvNT_6ParamsE,(.L_x_199 - _ZN7cutlass13device_kernelINS_4gemm6kernel13GemmUniversalIN4cute5tupleIJiiiiEEENS1_10collective13CollectiveMmaINS1_34MainloopSm90TmaGmmaWarpSpecializedILi5ENS5_IJNS4_1CILi2EEENSA_ILi1EEESC_EEENS1_35KernelTmaWarpSpecializedCooperativeEEENS5_IJNSA_ILi128EEESG_NSA_ILi64EEEEEENS_6half_tENS5_IJSC_llEEESJ_SK_NS4_8TiledMMAINS4_8MMA_AtomIJNS4_4SM904GMMA26MMA_64x128x16_F32F16F16_SSILNSO_5MajorE1ELSQ_1ELNSO_7ScaleInE1ELSR_1EEEEEENS4_6LayoutISD_NS5_IJSC_NSA_ILi0EEESV_EEEEENS5_IJNS4_10UnderscoreESY_SY_EEEEENS4_13SM90_TMA_LOADENS4_14ComposedLayoutINS4_7SwizzleILi3ELi4ELi3EEENS4_18smem_ptr_flag_bitsILi16EEENSU_INS5_IJSH_NSA_ILi8EEEEEENS5_IJSC_SH_EEEEEEEvNS4_8identityENS4_23SM90_TMA_LOAD_MULTICASTES1B_vS1C_EENS_8epilogue10collective6detail29Sm90TmaWarpSpecializedAdapterINS1G_15DefaultEpilogueISJ_NS5_IJlSC_lEEES1K_NS1F_6thread17LinearCombinationISJ_Li1EffLNS1L_9ScaleType4KindE0ELNS_15FloatRoundStyleE2ESJ_EENS1_15EpilogueDefaultEEEEEvvEEEEvNT_6ParamsE)
        .other          _ZN7cutlass13device_kernelINS_4gemm6kernel13GemmUniversalIN4cute5tupleIJiiiiEEENS1_10collective13CollectiveMmaINS1_34MainloopSm90TmaGmmaWarpSpecializedILi5ENS5_IJNS4_1CILi2EEENSA_ILi1EEESC_EEENS1_35KernelTmaWarpSpecializedCooperativeEEENS5_IJNSA_ILi128EEESG_NSA_ILi64EEEEEENS_6half_tENS5_IJSC_llEEESJ_SK_NS4_8TiledMMAINS4_8MMA_AtomIJNS4_4SM904GMMA26MMA_64x128x16_F32F16F16_SSILNSO_5MajorE1ELSQ_1ELNSO_7ScaleInE1ELSR_1EEEEEENS4_6LayoutISD_NS5_IJSC_NSA_ILi0EEESV_EEEEENS5_IJNS4_10UnderscoreESY_SY_EEEEENS4_13SM90_TMA_LOADENS4_14ComposedLayoutINS4_7SwizzleILi3ELi4ELi3EEENS4_18smem_ptr_flag_bitsILi16EEENSU_INS5_IJSH_NSA_ILi8EEEEEENS5_IJSC_SH_EEEEEEEvNS4_8identityENS4_23SM90_TMA_LOAD_MULTICASTES1B_vS1C_EENS_8epilogue10collective6detail29Sm90TmaWarpSpecializedAdapterINS1G_15DefaultEpilogueISJ_NS5_IJlSC_lEEES1K_NS1F_6thread17LinearCombinationISJ_Li1EffLNS1L_9ScaleType4KindE0ELNS_15FloatRoundStyleE2ESJ_EENS1_15EpilogueDefaultEEEEEvvEEEEvNT_6ParamsE,@"STO_CUDA_ENTRY STV_DEFAULT"
_ZN7cutlass13device_kernelINS_4gemm6kernel13GemmUniversalIN4cute5tupleIJiiiiEEENS1_10collective13CollectiveMmaINS1_34MainloopSm90TmaGmmaWarpSpecializedILi5ENS5_IJNS4_1CILi2EEENSA_ILi1EEESC_EEENS1_35KernelTmaWarpSpecializedCooperativeEEENS5_IJNSA_ILi128EEESG_NSA_ILi64EEEEEENS_6half_tENS5_IJSC_llEEESJ_SK_NS4_8TiledMMAINS4_8MMA_AtomIJNS4_4SM904GMMA26MMA_64x128x16_F32F16F16_SSILNSO_5MajorE1ELSQ_1ELNSO_7ScaleInE1ELSR_1EEEEEENS4_6LayoutISD_NS5_IJSC_NSA_ILi0EEESV_EEEEENS5_IJNS4_10UnderscoreESY_SY_EEEEENS4_13SM90_TMA_LOADENS4_14ComposedLayoutINS4_7SwizzleILi3ELi4ELi3EEENS4_18smem_ptr_flag_bitsILi16EEENSU_INS5_IJSH_NSA_ILi8EEEEEENS5_IJSC_SH_EEEEEEEvNS4_8identityENS4_23SM90_TMA_LOAD_MULTICASTES1B_vS1C_EENS_8epilogue10collective6detail29Sm90TmaWarpSpecializedAdapterINS1G_15DefaultEpilogueISJ_NS5_IJlSC_lEEES1K_NS1F_6thread17LinearCombinationISJ_Li1EffLNS1L_9ScaleType4KindE0ELNS_15FloatRoundStyleE2ESJ_EENS1_15EpilogueDefaultEEEEEvvEEEEvNT_6ParamsE:
[----:B------:R-:W0:Y:S01]  /*0000*/  LDC R1, c[0x0][0x28] ;  /* 0x00000a00ff017b82 */ /* 0x000e220000000800 */
[----:B------:R-:W1:Y:S01]  /*0010*/  S2R R95, SR_TID.X ;  /* 0x00000000005f7919 */ /* 0x000e620000002100 */
[----:B------:R-:W-:Y:S01]  /*0020*/  ELECT P0, URZ, PT ;  /* 0x00000000003f782f */ /* 0x000fe20003800000 */
[----:B------:R-:W-:Y:S01]  /*0030*/  BSSY B0, `(.L_x_0) ;  /* 0x000000f000007945 */ /* 0x000fe20003800000 */
[--C-:B-1----:R-:W-:Y:S02]  /*0040*/  SHF.R.U32.HI R0, RZ, 0x5, R95.reuse ;  /* 0x00000005ff007819 */ /* 0x102fe4000001165f */
[----:B------:R-:W-:-:S03]  /*0050*/  SHF.R.U32.HI R6, RZ, 0x7, R95 ;  /* 0x00000007ff067819 */ /* 0x000fc6000001165f */
[----:B------:R-:W1:Y:S04]  /*0060*/  SHFL.IDX PT, R3, R0, RZ, 0x1f ;  /* 0x00001fff00037589 */ /* 0x000e6800000e0000 */
[----:B------:R2:W3:Y:S01]  /*0070*/  SHFL.IDX PT, R2, R6, RZ, 0x1f ;  /* 0x00001fff06027589 */ /* 0x0004e200000e0000 */
[----:B-1----:R-:W-:-:S13]  /*0080*/  ISETP.NE.OR P0, PT, R3, RZ, !P0 ;  /* 0x000000ff0300720c */ /* 0x002fda0004705670 */
[----:B0-23--:R-:W-:Y:S05]  /*0090*/  @P0 BRA `(.L_x_1) ;  /* 0x0000000000200947 */ /* 0x00dfea0003800000 */
[----:B------:R-:W-:Y:S02]  /*00a0*/  ULDC.64 UR4, c[0x0][0x198] ;  /* 0x0000660000047ab9 */ /* 0x000fe40000000a00 */
[----:B------:R-:W-:Y:S02]  /*00b0*/  UIADD3 UR6, UP0, UR4, 0xf0, URZ ;  /* 0x000000f004067890 */ /* 0x000fe4000ff1e03f */
[----:B------:R-:W-:Y:S02]  /*00c0*/  UIADD3 UR4, UP1, UR4, 0x1f0, URZ ;  /* 0x000001f004047890 */ /* 0x000fe4000ff3e03f */
[----:B------:R-:W-:Y:S02]  /*00d0*/  UIADD3.X UR7, URZ, UR5, URZ, UP0, !UPT ;  /* 0x000000053f077290 */ /* 0x000fe400087fe43f */
[----:B------:R-:W-:-:S07]  /*00e0*/  UIADD3.X UR5, URZ, UR5, URZ, UP1, !UPT ;  /* 0x000000053f057290 */ /* 0x000fce0008ffe43f */
[----:B------:R0:W-:Y:S02]  /*00f0*/  UTMACCTL.PF [UR6] ;  /* 0x00000000060079b9 */ /* 0x0001e40008040000 */
[----:B------:R0:W-:Y:S02]  /*0100*/  UTMACCTL.PF [UR4] ;  /* 0x00000000040079b9 */ /* 0x0001e40008040000 */
[----:B0-----:R-:W-:Y:S01]  /*0110*/  NOP ;  /* 0x0000000000007918 */ /* 0x001fe20000000000 */
.L_x_1:
[----:B------:R-:W-:Y:S05]  /*0120*/  BSYNC B0 ;  /* 0x0000000000007941 */ /* 0x000fea0003800000 */
.L_x_0:
[----:B------:R-:W0:Y:S02]  /*0130*/  SHFL.IDX PT, R5, R0, RZ, 0x1f ;  /* 0x00001fff00057589 */ /* 0x000e2400000e0000 */
[----:B0-----:R-:W-:-:S13]  /*0140*/  ISETP.NE.AND P0, PT, R5, RZ, PT ;  /* 0x000000ff0500720c */ /* 0x001fda0003f05270 */
[----:B------:R-:W-:Y:S05]  /*0150*/  @P0 BRA `(.L_x_2) ;  /* 0x0000000000600947 */ /* 0x000fea0003800000 */
[----:B------:R-:W0:Y:S01]  /*0160*/  S2UR UR8, SR_CgaCtaId ;  /* 0x00000000000879c3 */ /* 0x000e220000008800 */
[----:B------:R-:W-:Y:S01]  /*0170*/  UMOV UR4, 0x400 ;  /* 0x0000040000047882 */ /* 0x000fe20000000000 */
[----:B------:R-:W-:Y:S01]  /*0180*/  UMOV UR5, 0x1 ;  /* 0x0000000100057882 */ /* 0x000fe20000000000 */
[----:B------:R-:W-:Y:S01]  /*0190*/  UMOV UR6, 0x4 ;  /* 0x0000000400067882 */ /* 0x000fe20000000000 */
[----:B------:R-:W-:Y:S01]  /*01a0*/  ELECT P0, URZ, PT ;  /* 0x00000000003f782f */ /* 0x000fe20003800000 */
[----:B------:R-:W-:-:S04]  /*01b0*/  UIADD3 UR6, -UR6, 0x100000, URZ ;  /* 0x0010000006067890 */ /* 0x000fc8000fffe13f */
[----:B------:R-:W-:Y:S02]  /*01c0*/  USHF.L.U32 UR7, UR6, 0xb, URZ ;  /* 0x0000000b06077899 */ /* 0x000fe4000800063f */
[----:B------:R-:W-:Y:S02]  /*01d0*/  USHF.L.U32 UR6, UR6, 0x1, URZ ;  /* 0x0000000106067899 */ /* 0x000fe4000800063f */
[----:B0-----:R-:W-:Y:S02]  /*01e0*/  ULEA UR8, UR8, UR4, 0x18 ;  /* 0x0000000408087291 */ /* 0x001fe4000f8ec03f */
[----:B------:R-:W-:-:S04]  /*01f0*/  UIADD3 UR4, -UR5, 0x100000, URZ ;  /* 0x0010000005047890 */ /* 0x000fc8000fffe13f */
[----:B------:R-:W-:Y:S02]  /*0200*/  USHF.L.U32 UR5, UR4, 0xb, URZ ;  /* 0x0000000b04057899 */ /* 0x000fe4000800063f */
[----:B------:R-:W-:Y:S01]  /*0210*/  USHF.L.U32 UR4, UR4, 0x1, URZ ;  /* 0x0000000104047899 */ /* 0x000fe2000800063f */
[----:B------:R-:W0:Y:S11]  /*0220*/  FENCE.VIEW.ASYNC.S ;  /* 0x00000000000073c6 */ /* 0x000e360000000000 */
[----:B0-----:R0:W1:Y:S01]  /*0230*/  SYNCS.EXCH.64 URZ, [UR8], UR4 ;  /* 0x00000004083f75b2 */ /* 0x0010620008000100 */
[----:B------:R0:W2:Y:S01]  /*0240*/  SYNCS.EXCH.64 URZ, [UR8+0x28], UR6 ;  /* 0x00002806083f75b2 */ /* 0x0000a20008000100 */
[----:B------:R0:W3:Y:S01]  /*0250*/  SYNCS.EXCH.64 URZ, [UR8+0x8], UR4 ;  /* 0x00000804083f75b2 */ /* 0x0000e20008000100 */
[----:B------:R0:W4:Y:S01]  /*0260*/  SYNCS.EXCH.64 URZ, [UR8+0x30], UR6 ;  /* 0x00003006083f75b2 */ /* 0x0001220008000100 */
[----:B------:R0:W0:Y:S01]  /*0270*/  SYNCS.EXCH.64 URZ, [UR8+0x10], UR4 ;  /* 0x00001004083f75b2 */ /* 0x0000220008000100 */
[----:B------:R0:W0:Y:S01]  /*0280*/  SYNCS.EXCH.64 URZ, [UR8+0x38], UR6 ;  /* 0x00003806083f75b2 */ /* 0x0000220008000100 */
[----:B------:R0:W0:Y:S01]  /*0290*/  SYNCS.EXCH.64 URZ, [UR8+0x18], UR4 ;  /* 0x00001804083f75b2 */ /* 0x0000220008000100 */
[----:B------:R0:W0:Y:S01]  /*02a0*/  SYNCS.EXCH.64 URZ, [UR8+0x40], UR6 ;  /* 0x00004006083f75b2 */ /* 0x0000220008000100 */
[----:B------:R0:W0:Y:S01]  /*02b0*/  SYNCS.EXCH.64 URZ, [UR8+0x20], UR4 ;  /* 0x00002004083f75b2 */ /* 0x0000220008000100 */
[----:B------:R0:W0:Y:S01]  /*02c0*/  SYNCS.EXCH.64 URZ, [UR8+0x48], UR6 ;  /* 0x00004806083f75b2 */ /* 0x0000220008000100 */
[----:B------:R-:W-:Y:S01]  /*02d0*/  NOP ;  /* 0x0000000000007918 */ /* 0x000fe20000000000 */
.L_x_2:
[----:B------:R-:W-:Y:S01]  /*02e0*/  SHF.R.S32.HI R4, RZ, 0x1f, R95 ;  /* 0x0000001fff047819 */ /* 0x000fe2000001145f */
[----:B------:R-:W5:Y:S01]  /*02f0*/  SHFL.IDX PT, R0, R0, RZ, 0x1f ;  /* 0x00001fff00007589 */ /* 0x000f6200000e0000 */
[----:B0-----:R-:W0:Y:S01]  /*0300*/  S2UR UR8, SR_CTAID.X ;  /* 0x00000000000879c3 */ /* 0x001e220000002500 */
[----:B------:R-:W-:Y:S02]  /*0310*/  ELECT P0, URZ, PT ;  /* 0x00000000003f782f */ /* 0x000fe40003800000 */
[----:B------:R-:W-:Y:S01]  /*0320*/  LEA.HI R4, R4, R95, RZ, 0x7 ;  /* 0x0000005f04047211 */ /* 0x000fe200078f38ff */
[----:B------:R-:W-:Y:S01]  /*0330*/  ULDC UR4, c[0x0][0x150] ;  /* 0x0000540000047ab9 */ /* 0x000fe20000000800 */
[----:B------:R-:W-:Y:S01]  /*0340*/  SHF.R.S32.HI R10, RZ, 0x1f, R5 ;  /* 0x0000001fff0a7819 */ /* 0x000fe20000011405 */
[----:B------:R-:W-:Y:S01]  /*0350*/  NOP ;  /* 0x0000000000007918 */ /* 0x000fe20000000000 */
[----:B------:R-:W-:Y:S01]  /*0360*/  LOP3.LUT R4, R4, 0xffffff80, RZ, 0xc0, !PT ;  /* 0xffffff8004047812 */ /* 0x000fe200078ec0ff */
[----:B------:R-:W-:Y:S01]  /*0370*/  NOP ;  /* 0x0000000000007918 */ /* 0x000fe20000000000 */
[----:B------:R-:W-:Y:S01]  /*0380*/  LEA.HI R10, R10, R5, RZ, 0x2 ;  /* 0x000000050a0a7211 */ /* 0x000fe200078f10ff */
[----:B------:R-:W1:Y:S01]  /*0390*/  LDC R12, c[0x0][0x144] ;  /* 0x00005100ff0c7b82 */ /* 0x000e620000000800 */
[----:B------:R-:W-:Y:S01]  /*03a0*/  IMAD.MOV.U32 R22, RZ, RZ, 0x1 ;  /* 0x00000001ff167424 */ /* 0x000fe200078e00ff */
[----:B------:R-:W-:Y:S01]  /*03b0*/  ISETP.NE.AND P3, PT, R2, RZ, PT ;  /* 0x000000ff0200720c */ /* 0x000fe20003f65270 */
[----:B------:R-:W-:Y:S01]  /*03c0*/  IMAD.IADD R8, R95, 0x1, -R4 ;  /* 0x000000015f087824 */ /* 0x000fe200078e0a04 */
[----:B------:R-:W-:Y:S01]  /*03d0*/  LOP3.LUT R10, R10, 0x3ffffffc, RZ, 0xc0, !PT ;  /* 0x3ffffffc0a0a7812 */ /* 0x000fe200078ec0ff */
[----:B------:R-:W2:Y:S03]  /*03e0*/  S2R R4, SR_CTAID.Y ;  /* 0x0000000000047919 */ /* 0x000ea60000002600 */
[----:B------:R-:W-:Y:S01]  /*03f0*/  SHF.R.S32.HI R7, RZ, 0x1f, R8 ;  /* 0x0000001fff077819 */ /* 0x000fe20000011408 */
[----:B------:R-:W-:Y:S01]  /*0400*/  IMAD.IADD R10, R5, 0x1, -R10 ;  /* 0x00000001050a7824 */ /* 0x000fe200078e0a0a */
[----:B------:R-:W3:Y:S02]  /*0410*/  LDC R14, c[0x0][0x140] ;  /* 0x00005000ff0e7b82 */ /* 0x000ee40000000800 */
[----:B------:R-:W-:-:S02]  /*0420*/  LEA.HI R7, R7, R8, RZ, 0x3 ;  /* 0x0000000807077211 */ /* 0x000fc400078f18ff */
[----:B-----5:R-:W-:Y:S02]  /*0430*/  ISETP.NE.OR P0, PT, R0, RZ, !P0 ;  /* 0x000000ff0000720c */ /* 0x020fe40004705670 */
[--C-:B------:R-:W-:Y:S02]  /*0440*/  SHF.R.S32.HI R0, RZ, 0x3, R7.reuse ;  /* 0x00000003ff007819 */ /* 0x100fe40000011407 */
[----:B0-----:R-:W-:Y:S02]  /*0450*/  I2FP.F32.U32 R9, UR8 ;  /* 0x0000000800097c45 */ /* 0x001fe40008201000 */
[----:B------:R-:W-:-:S03]  /*0460*/  SHF.R.S32.HI R7, RZ, 0x1f, R7 ;  /* 0x0000001fff077819 */ /* 0x000fc60000011407 */
[----:B------:R-:W-:Y:S01]  /*0470*/  FMUL R11, R9, UR4 ;  /* 0x00000004090b7c20 */ /* 0x000fe20008400000 */
[----:B------:R-:W-:Y:S01]  /*0480*/  LEA.HI R7, R7, R0, RZ, 0x2 ;  /* 0x0000000007077211 */ /* 0x000fe200078f10ff */
[----:B------:R-:W-:Y:S01]  /*0490*/  ULDC UR4, c[0x0][0x154] ;  /* 0x0000550000047ab9 */ /* 0x000fe20000000800 */
[----:B------:R-:W0:Y:S01]  /*04a0*/  LDC R9, c[0x0][0x148] ;  /* 0x00005200ff097b82 */ /* 0x000e220000000800 */
[----:B------:R-:W-:Y:S01]  /*04b0*/  VOTEU.ALL UP0, P0 ;  /* 0x00000000003f7886 */ /* 0x000fe20000000000 */
[----:B------:R-:W-:Y:S01]  /*04c0*/  LOP3.LUT R7, R7, 0xfffffffc, RZ, 0xc0, !PT ;  /* 0xfffffffc07077812 */ /* 0x000fe200078ec0ff */
[----:B------:R-:W5:Y:S01]  /*04d0*/  F2I.U32.TRUNC.NTZ R11, R11 ;  /* 0x0000000b000b7305 */ /* 0x000f62000020f000 */
[----:B------:R-:W-:Y:S02]  /*04e0*/  VOTEU.ALL UP1, P0 ;  /* 0x00000000003f7886 */ /* 0x000fe40000020000 */
[----:B------:R-:W-:Y:S01]  /*04f0*/  @!UP0 UMOV UR6, 0x400 ;  /* 0x0000040000068882 */ /* 0x000fe20000000000 */
[----:B------:R-:W-:Y:S01]  /*0500*/  IMAD.IADD R7, R0, 0x1, -R7 ;  /* 0x0000000100077824 */ /* 0x000fe200078e0a07 */
[----:B------:R-:W4:Y:S01]  /*0510*/  @!UP0 S2UR UR7, SR_CgaCtaId ;  /* 0x00000000000789c3 */ /* 0x000f220000008800 */
[----:B------:R-:W-:-:S02]  /*0520*/  SHF.R.S32.HI R0, RZ, 0x1f, R3 ;  /* 0x0000001fff007819 */ /* 0x000fc40000011403 */
[----:B------:R-:W-:Y:S01]  /*0530*/  IMAD R10, R10, 0x4, R7 ;  /* 0x000000040a0a7824 */ /* 0x000fe200078e0207 */
[----:B--2---:R-:W-:Y:S02]  /*0540*/  I2FP.F32.U32 R13, R4 ;  /* 0x00000004000d7245 */ /* 0x004fe40000201000 */
[----:B------:R-:W-:Y:S01]  /*0550*/  LEA.HI R0, R0, R3, RZ, 0x2 ;  /* 0x0000000300007211 */ /* 0x000fe200078f10ff */
[C---:B------:R-:W-:Y:S01]  /*0560*/  IMAD.SHL.U32 R19, R10.reuse, 0x4, RZ ;  /* 0x000000040a137824 */ /* 0x040fe200078e00ff */
[----:B------:R-:W-:Y:S01]  /*0570*/  LEA.HI R7, R10, R10, RZ, 0x1 ;  /* 0x0000000a0a077211 */ /* 0x000fe200078f08ff */
[----:B------:R-:W-:Y:S01]  /*0580*/  FMUL R13, R13, UR4 ;  /* 0x000000040d0d7c20 */ /* 0x000fe20008400000 */
[----:B-----5:R-:W-:Y:S01]  /*0590*/  IMAD.MOV R15, RZ, RZ, -R11 ;  /* 0x000000ffff0f7224 */ /* 0x020fe200078e0a0b */
[----:B------:R-:W-:Y:S01]  /*05a0*/  LOP3.LUT R0, R0, 0xfffffffc, RZ, 0xc0, !PT ;  /* 0xfffffffc00007812 */ /* 0x000fe200078ec0ff */
[----:B------:R-:W-:Y:S01]  /*05b0*/  UMOV UR4, 0x20 ;  /* 0x0000002000047882 */ /* 0x000fe20000000000 */
[----:B------:R-:W-:Y:S01]  /*05c0*/  LOP3.LUT R11, R7, 0xfffffffe, RZ, 0xc0, !PT ;  /* 0xfffffffe070b7812 */ /* 0x000fe200078ec0ff */
[----:B-1----:R-:W-:Y:S01]  /*05d0*/  IMAD R7, R12, R15, UR8 ;  /* 0x000000080c077e24 */ /* 0x002fe2000f8e020f */
[----:B------:R-:W1:Y:S01]  /*05e0*/  F2I.U32.TRUNC.NTZ R13, R13 ;  /* 0x0000000d000d7305 */ /* 0x000e62000020f000 */
[----:B------:R-:W-:Y:S01]  /*05f0*/  IMAD.IADD R3, R3, 0x1, -R0 ;  /* 0x0000000103037824 */ /* 0x000fe200078e0a00 */
[C---:B------:R-:W-:Y:S01]  /*0600*/  LOP3.LUT R19, R10.reuse, 0xc, R19, 0x78, !PT ;  /* 0x0000000c0a137812 */ /* 0x040fe200078e7813 */
[----:B------:R-:W-:Y:S01]  /*0610*/  IMAD.IADD R12, R10, 0x1, -R11 ;  /* 0x000000010a0c7824 */ /* 0x000fe200078e0a0b */
[----:B------:R-:W-:-:S04]  /*0620*/  @!UP0 UIADD3 UR4, -UR4, 0x100000, URZ ;  /* 0x0010000004048890 */ /* 0x000fc8000fffe13f */
[----:B------:R-:W-:Y:S02]  /*0630*/  @!UP0 USHF.L.U32 UR5, UR4, 0xb, URZ ;  /* 0x0000000b04058899 */ /* 0x000fe4000800063f */
[----:B------:R-:W-:Y:S01]  /*0640*/  @!UP0 USHF.L.U32 UR4, UR4, 0x1, URZ ;  /* 0x0000000104048899 */ /* 0x000fe2000800063f */
[----:B---3--:R-:W-:Y:S02]  /*0650*/  ISETP.EQ.U32.AND P2, PT, R14, 0x1, PT ;  /* 0x000000010e00780c */ /* 0x008fe40003f42070 */
[C---:B------:R-:W-:Y:S02]  /*0660*/  ISETP.NE.AND P1, PT, R3.reuse, 0x3, PT ;  /* 0x000000030300780c */ /* 0x040fe40003f25270 */
[----:B------:R-:W-:Y:S01]  /*0670*/  ISETP.NE.AND P4, PT, R12, R7, PT ;  /* 0x000000070c00720c */ /* 0x000fe20003f85270 */
[----:B----4-:R-:W-:Y:S01]  /*0680*/  @!UP0 ULEA UR6, UR7, UR6, 0x18 ;  /* 0x0000000607068291 */ /* 0x010fe2000f8ec03f */
[----:B------:R-:W-:Y:S01]  /*0690*/  ISETP.EQ.OR P1, PT, R3, RZ, !P1 ;  /* 0x000000ff0300720c */ /* 0x000fe20004f22670 */
[----:B------:R-:W-:Y:S01]  /*06a0*/  VOTEU.ALL UP0, P0 ;  /* 0x00000000003f7886 */ /* 0x000fe20000000000 */
[----:B------:R-:W-:Y:S01]  /*06b0*/  LOP3.LUT P0, RZ, R8, 0x7, RZ, 0xc0, !PT ;  /* 0x0000000708ff7812 */ /* 0x000fe2000780c0ff */
[C---:B------:R-:W-:Y:S01]  /*06c0*/  VIADD R8, R2.reuse, 0xffffffff ;  /* 0xffffffff02087836 */ /* 0x040fe20000000000 */
[----:B------:R-:W-:Y:S01]  /*06d0*/  ISETP.EQ.AND P1, PT, R2, RZ, P1 ;  /* 0x000000ff0200720c */ /* 0x000fe20000f22270 */
[----:B-1----:R-:W-:Y:S01]  /*06e0*/  IMAD.MOV R23, RZ, RZ, -R13 ;  /* 0x000000ffff177224 */ /* 0x002fe200078e0a0d */
[----:B------:R-:W-:-:S02]  /*06f0*/  ISETP.LT.U32.AND P0, PT, R19, 0x2, !P0 ;  /* 0x000000021300780c */ /* 0x000fc40004701070 */
[----:B------:R-:W-:Y:S01]  /*0700*/  ISETP.GE.U32.AND P6, PT, R8, 0x2, PT ;  /* 0x000000020800780c */ /* 0x000fe20003fc6070 */
[----:B0-----:R-:W-:Y:S01]  /*0710*/  IMAD R11, R9, R23, R4 ;  /* 0x00000017090b7224 */ /* 0x001fe200078e0204 */
[----:B------:R-:W-:Y:S01]  /*0720*/  SEL R18, RZ, 0x1, !P1 ;  /* 0x00000001ff127807 */ /* 0x000fe20004800000 */
[----:B------:R-:W0:Y:S02]  /*0730*/  FENCE.VIEW.ASYNC.S ;  /* 0x00000000000073c6 */ /* 0x000e240000000000 */
[----:B0-----:R0:W1:Y:S01]  /*0740*/  @!UP0 SYNCS.EXCH.64 URZ, [UR6+0x60], UR4 ;  /* 0x00006004063f85b2 */ /* 0x0010620008000100 */
[----:B------:R-:W-:Y:S02]  /*0750*/  @P4 LEA.HI R0, R19, R19, RZ, 0x1 ;  /* 0x0000001313004211 */ /* 0x000fe400078f08ff */
[----:B------:R-:W-:Y:S02]  /*0760*/  SEL R18, R18, 0x2, P6 ;  /* 0x0000000212127807 */ /* 0x000fe40003000000 */
[----:B------:R-:W-:-:S04]  /*0770*/  @P4 SHF.R.S32.HI R0, RZ, 0x1, R0 ;  /* 0x00000001ff004819 */ /* 0x000fc80000011400 */
[----:B------:R-:W-:Y:S02]  /*0780*/  @P4 ISETP.NE.AND P5, PT, R0, R11, PT ;  /* 0x0000000b0000420c */ /* 0x000fe40003fa5270 */
[----:B------:R-:W-:Y:S02]  /*0790*/  SEL R11, RZ, 0x1, !P0 ;  /* 0x00000001ff0b7807 */ /* 0x000fe40004000000 */
[----:B------:R-:W-:Y:S02]  /*07a0*/  @P4 SEL R22, RZ, 0x1, P5 ;  /* 0x00000001ff164807 */ /* 0x000fe40002800000 */
[----:B------:R-:W-:Y:S01]  /*07b0*/  LOP3.LUT R0, R95, 0x7f, RZ, 0xc0, !PT ;  /* 0x0000007f5f007812 */ /* 0x000fe200078ec0ff */
[----:B------:R0:W2:Y:S01]  /*07c0*/  @!UP1 SYNCS.EXCH.64 URZ, [UR6+0x68], UR4 ;  /* 0x00006804063f95b2 */ /* 0x0000a20008000100 */
[----:B------:R-:W-:Y:S01]  /*07d0*/  LOP3.LUT R22, R22, R11, RZ, 0xc0, !PT ;  /* 0x0000000b16167212 */ /* 0x000fe200078ec0ff */
[----:B------:R-:W-:Y:S01]  /*07e0*/  NOP ;  /* 0x0000000000007918 */ /* 0x000fe20000000000 */
[----:B------:R-:W-:Y:S05]  /*07f0*/  @!P2 BRA `(.L_x_3) ;  /* 0x000000000008a947 */ /* 0x000fea0003800000 */
[----:B-12---:R-:W-:Y:S01]  /*0800*/  UCGABAR_ARV ;  /* 0x00000000000079c7 */ /* 0x006fe20008000000 */
[----:B------:R-:W-:Y:S05]  /*0810*/  BRA `(.L_x_4) ;  /* 0x0000000000047947 */ /* 0x000fea0003800000 */
.L_x_3:
[----:B-12---:R-:W-:Y:S01]  /*0820*/  NOP ;  /* 0x0000000000007918 */ /* 0x006fe20000000000 */
.L_x_4:
[----:B------:R-:W1:Y:S01]  /*0830*/  LDC R2, c[0x0][0x65c] ;  /* 0x00019700ff027b82 */ /* 0x000e620000000800 */
[----:B------:R-:W-:Y:S02]  /*0840*/  IMAD.U32 R10, RZ, RZ, UR8 ;  /* 0x00000008ff0a7e24 */ /* 0x000fe4000f8e00ff */
[----:B------:R-:W-:Y:S01]  /*0850*/  IMAD.MOV.U32 R11, RZ, RZ, RZ ;  /* 0x000000ffff0b7224 */ /* 0x000fe200078e00ff */
[----:B-1----:R-:W-:-:S04]  /*0860*/  ISETP.NE.AND P1, PT, R2, 0x1, PT ;  /* 0x000000010200780c */ /* 0x002fc80003f25270 */
[----:B------:R-:W-:-:S09]  /*0870*/  P2R R5, PR, RZ, 0x2 ;  /* 0x00000002ff057803 */ /* 0x000fd20000000000 */
[----:B------:R-:W1:Y:S01]  /*0880*/  @P1 LDC R17, c[0x0][0x10] ;  /* 0x00000400ff111b82 */ /* 0x000e620000000800 */
[----:B------:R-:W-:Y:S02]  /*0890*/  @P1 IMAD.MOV.U32 R5, RZ, RZ, RZ ;  /* 0x000000ffff051224 */ /* 0x000fe400078e00ff */
[----:B------:R-:W-:-:S05]  /*08a0*/  @P1 IMAD.MOV.U32 R15, RZ, RZ, RZ ;  /* 0x000000ffff0f1224 */ /* 0x000fca00078e00ff */
[----:B------:R-:W2:Y:S01]  /*08b0*/  @!P1 LDC R13, c[0x0][0xc] ;  /* 0x00000300ff0d9b82 */ /* 0x000ea20000000800 */
[----:B0-----:R-:W-:Y:S01]  /*08c0*/  ULDC UR4, c[0x0][0xc] ;  /* 0x0000030000047ab9 */ /* 0x001fe20000000800 */
[----:B------:R-:W-:Y:S01]  /*08d0*/  ULDC UR5, c[0x0][0x10] ;  /* 0x0000040000057ab9 */ /* 0x000fe20000000800 */
[----:B------:R-:W-:Y:S01]  /*08e0*/  ULDC UR6, c[0x0][0x14] ;  /* 0x0000050000067ab9 */ /* 0x000fe20000000800 */
[----:B------:R-:W-:-:S04]  /*08f0*/  UIMAD.WIDE.U32 UR4, UR4, UR5, URZ ;  /* 0x00000005040472a5 */ /* 0x000fc8000f8e003f */
[----:B------:R-:W-:Y:S02]  /*0900*/  UIMAD.WIDE.U32 UR38, UR4, UR6, URZ ;  /* 0x00000006042672a5 */ /* 0x000fe4000f8e003f */
[----:B------:R-:W-:-:S04]  /*0910*/  UIMAD UR41, UR5, UR6, URZ ;  /* 0x00000006052972a4 */ /* 0x000fc8000f8e023f */
[----:B------:R-:W-:Y:S01]  /*0920*/  UIADD3 UR41, UR39, UR41, URZ ;  /* 0x0000002927297290 */ /* 0x000fe2000fffe03f */
[----:B-1----:R-:W-:-:S04]  /*0930*/  @P1 IMAD.WIDE.U32 R16, R17, UR8, R4 ;  /* 0x0000000811101c25 */ /* 0x002fc8000f8e0004 */
[----:B------:R-:W-:Y:S02]  /*0940*/  @P1 IMAD.IADD R17, R17, 0x1, R15 ;  /* 0x0000000111111824 */ /* 0x000fe400078e020f */
[----:B--2---:R-:W-:-:S04]  /*0950*/  @!P1 IMAD.WIDE.U32 R10, R4, R13, R10 ;  /* 0x0000000d040a9225 */ /* 0x004fc800078e000a */
[----:B------:R-:W-:Y:S02]  /*0960*/  @!P1 IMAD.MOV.U32 R16, RZ, RZ, R10 ;  /* 0x000000ffff109224 */ /* 0x000fe400078e000a */
[----:B------:R-:W-:Y:S01]  /*0970*/  @!P1 IMAD.MOV.U32 R17, RZ, RZ, R11 ;  /* 0x000000ffff119224 */ /* 0x000fe200078e000b */
[----:B------:R-:W-:Y:S06]  /*0980*/  @!P2 BRA `(.L_x_5) ;  /* 0x00000000000ca947 */ /* 0x000fec0003800000 */
[----:B------:R-:W-:Y:S01]  /*0990*/  UCGABAR_WAIT ;  /* 0x0000000000007dc7 */ /* 0x000fe20008000000 */
[----:B------:R-:W-:Y:S01]  /*09a0*/  CCTL.IVALL ;  /* 0x00000000ff00798f */ /* 0x000fe20002000000 */
[----:B------:R-:W-:Y:S05]  /*09b0*/  BRA `(.L_x_6) ;  /* 0x0000000000047947 */ /* 0x000fea0003800000 */
.L_x_5:
[----:B------:R-:W-:Y:S06]  /*09c0*/  BAR.SYNC.DEFER_BLOCKING 0x0 ;  /* 0x0000000000007b1d */ /* 0x000fec0000010000 */
.L_x_6:
[----:B------:R-:W-:Y:S05]  /*09d0*/  @!P3 BRA `(.L_x_7) ;  /* 0x0000005c00a4b947 */ /* 0x000fea0003800000 */
[----:B------:R-:W-:-:S13]  /*09e0*/  ISETP.GT.U32.AND P0, PT, R8, 0x1, PT ;  /* 0x000000010800780c */ /* 0x000fda0003f04070 */
[----:B------:R-:W-:Y:S05]  /*09f0*/  @P0 EXIT ;  /* 0x000000000000094d */ /* 0x000fea0003800000 */
[----:B------:R-:W-:Y:S01]  /*0a00*/  ULDC.64 UR4, c[0x0][0x650] ;  /* 0x0001940000047ab9 */ /* 0x000fe20000000a00 */
[----:B------:R-:W-:Y:S01]  /*0a10*/  PRMT R3, RZ, 0x7610, R3 ;  /* 0x00007610ff037816 */ /* 0x000fe20000000003 */
[----:B------:R-:W-:Y:S01]  /*0a20*/  IMAD.MOV.U32 R103, RZ, RZ, -0x1 ;  /* 0xffffffffff677424 */ /* 0x000fe200078e00ff */
[----:B------:R-:W-:Y:S01]  /*0a30*/  ISETP.GE.U32.AND P0, PT, R16, UR4, PT ;  /* 0x0000000410007c0c */ /* 0x000fe2000bf06070 */
[----:B------:R-:W-:Y:S02]  /*0a40*/  IMAD.MOV.U32 R100, RZ, RZ, -0x1 ;  /* 0xffffffffff647424 */ /* 0x000fe400078e00ff */
[----:B------:R-:W-:Y:S01]  /*0a50*/  IMAD.MOV.U32 R101, RZ, RZ, -0x1 ;  /* 0xffffffffff657424 */ /* 0x000fe200078e00ff */
[----:B------:R-:W-:-:S13]  /*0a60*/  ISETP.GE.U32.AND.EX P0, PT, R17, UR5, PT, P0 ;  /* 0x0000000511007c0c */ /* 0x000fda000bf06100 */
[----:B------:R-:W-:Y:S05]  /*0a70*/  @P0 BRA `(.L_x_8) ;  /* 0x0000000400280947 */ /* 0x000fea0003800000 */
[----:B------:R-:W0:Y:S01]  /*0a80*/  LDC.64 R24, c[0x0][0x628] ;  /* 0x00018a00ff187b82 */ /* 0x000e220000000a00 */
[----:B------:R-:W-:Y:S02]  /*0a90*/  IMAD.MOV.U32 R10, RZ, RZ, R16 ;  /* 0x000000ffff0a7224 */ /* 0x000fe400078e0010 */
[----:B------:R-:W-:-:S05]  /*0aa0*/  IMAD.MOV.U32 R11, RZ, RZ, R17 ;  /* 0x000000ffff0b7224 */ /* 0x000fca00078e0011 */
[----:B------:R-:W1:Y:S08]  /*0ab0*/  LDC R8, c[0x0][0x630] ;  /* 0x00018c00ff087b82 */ /* 0x000e700000000800 */
[----:B------:R-:W2:Y:S01]  /*0ac0*/  LDC.64 R26, c[0x0][0x620] ;  /* 0x00018800ff1a7b82 */ /* 0x000ea20000000a00 */
[----:B0-----:R-:W-:-:S04]  /*0ad0*/  ISETP.NE.U32.AND P0, PT, R24, RZ, PT ;  /* 0x000000ff1800720c */ /* 0x001fc80003f05070 */
[----:B------:R-:W-:-:S13]  /*0ae0*/  ISETP.NE.AND.EX P0, PT, R25, RZ, PT, P0 ;  /* 0x000000ff1900720c */ /* 0x000fda0003f05300 */
[----:B-12---:R-:W-:Y:S05]  /*0af0*/  @!P0 BRA `(.L_x_9) ;  /* 0x0000000000288947 */ /* 0x006fea0003800000 */
[----:B------:R-:W0:Y:S02]  /*0b00*/  LDC R3, c[0x0][0x634] ;  /* 0x00018d00ff037b82 */ /* 0x000e240000000800 */
[----:B0-----:R-:W-:-:S05]  /*0b10*/  IADD3 R3, P0, R16, R3, RZ ;  /* 0x0000000310037210 */ /* 0x001fca0007f1e0ff */
[----:B------:R-:W-:-:S04]  /*0b20*/  IMAD.X R21, RZ, RZ, R17, P0 ;  /* 0x000000ffff157224 */ /* 0x000fc800000e0611 */
[----:B------:R-:W-:-:S04]  /*0b30*/  IMAD.WIDE.U32 R10, R21, R24, RZ ;  /* 0x00000018150a7225 */ /* 0x000fc800078e00ff */
[----:B------:R-:W-:-:S04]  /*0b40*/  IMAD.WIDE.U32 R12, P0, R3, R25, R10 ;  /* 0x00000019030c7225 */ /* 0x000fc8000780000a */
[----:B------:R-:W-:-:S04]  /*0b50*/  IMAD.WIDE.U32 R10, R3, R24, RZ ;  /* 0x00000018030a7225 */ /* 0x000fc800078e00ff */
[----:B------:R-:W-:Y:S01]  /*0b60*/  IMAD.X R15, RZ, RZ, RZ, P0 ;  /* 0x000000ffff0f7224 */ /* 0x000fe200000e06ff */
[----:B------:R-:W-:Y:S01]  /*0b70*/  IADD3 RZ, P0, R11, R12, RZ ;  /* 0x0000000c0bff7210 */ /* 0x000fe20007f1e0ff */
[----:B------:R-:W-:-:S04]  /*0b80*/  IMAD.MOV.U32 R14, RZ, RZ, R13 ;  /* 0x000000ffff0e7224 */ /* 0x000fc800078e000d */
[----:B------:R-:W-:-:S08]  /*0b90*/  IMAD.WIDE.U32.X R10, R21, R25, R14, P0 ;  /* 0x00000019150a7225 */ /* 0x000fd000000e040e */
.L_x_9:
[----:B------:R-:W0:Y:S01]  /*0ba0*/  LDC.64 R30, c[0x0][0x640] ;  /* 0x00019000ff1e7b82 */ /* 0x000e220000000a00 */
[-CC-:B------:R-:W-:Y:S02]  /*0bb0*/  SHF.R.U64 R101, R10, R8.reuse, R11.reuse ;  /* 0x000000080a657219 */ /* 0x180fe4000000120b */
[----:B------:R-:W-:Y:S02]  /*0bc0*/  SHF.R.U32.HI R3, RZ, R8, R11 ;  /* 0x00000008ff037219 */ /* 0x000fe4000001160b */
[----:B------:R-:W-:-:S03]  /*0bd0*/  IADD3 R5, P0, RZ, -R101, RZ ;  /* 0x80000065ff057210 */ /* 0x000fc60007f1e0ff */
[----:B------:R-:W1:Y:S02]  /*0be0*/  LDC R12, c[0x0][0x618] ;  /* 0x00018600ff0c7b82 */ /* 0x000e640000000800 */
[----:B------:R-:W-:Y:S02]  /*0bf0*/  IMAD.X R3, RZ, RZ, ~R3, P0 ;  /* 0x000000ffff037224 */ /* 0x000fe400000e0e03 */
[----:B------:R-:W-:-:S04]  /*0c00*/  IMAD.WIDE.U32 R10, R5, R26, R16 ;  /* 0x0000001a050a7225 */ /* 0x000fc800078e0010 */
[----:B------:R-:W2:Y:S01]  /*0c10*/  LDC R20, c[0x0][0x608] ;  /* 0x00018200ff147b82 */ /* 0x000ea20000000800 */
[----:B------:R-:W-:Y:S02]  /*0c20*/  IMAD R8, R3, R26, RZ ;  /* 0x0000001a03087224 */ /* 0x000fe400078e02ff */
[----:B------:R-:W-:Y:S02]  /*0c30*/  IMAD.MOV.U32 R3, RZ, RZ, -0x1 ;  /* 0xffffffffff037424 */ /* 0x000fe400078e00ff */
[----:B------:R-:W-:Y:S02]  /*0c40*/  IMAD R5, R5, R27, R8 ;  /* 0x0000001b05057224 */ /* 0x000fe400078e0208 */
[----:B------:R-:W-:Y:S01]  /*0c50*/  IMAD R26, R9, R23, R4 ;  /* 0x00000017091a7224 */ /* 0x000fe200078e0204 */
[----:B------:R-:W3:Y:S01]  /*0c60*/  LDC R28, c[0x0][0x658] ;  /* 0x00019600ff1c7b82 */ /* 0x000ee20000000800 */
[----:B------:R-:W-:Y:S01]  /*0c70*/  IMAD.IADD R5, R11, 0x1, R5 ;  /* 0x000000010b057824 */ /* 0x000fe200078e0205 */
[----:B0-----:R-:W-:Y:S01]  /*0c80*/  ISETP.NE.U32.AND P0, PT, R30, RZ, PT ;  /* 0x000000ff1e00720c */ /* 0x001fe20003f05070 */
[----:B------:R-:W-:-:S03]  /*0c90*/  IMAD.MOV.U32 R23, RZ, RZ, 0x1 ;  /* 0x00000001ff177424 */ /* 0x000fc600078e00ff */
[----:B------:R-:W-:Y:S02]  /*0ca0*/  ISETP.NE.AND.EX P0, PT, R31, RZ, PT, P0 ;  /* 0x000000ff1f00720c */ /* 0x000fe40003f05300 */
[----:B------:R-:W0:Y:S01]  /*0cb0*/  LDC R24, c[0x0][0x600] ;  /* 0x00018000ff187b82 */ /* 0x000e220000000800 */
[-CC-:B-1----:R-:W-:Y:S02]  /*0cc0*/  SHF.R.U64 R14, R10, R12.reuse, R5.reuse ;  /* 0x0000000c0a0e7219 */ /* 0x182fe40000001205 */
[----:B------:R-:W-:-:S05]  /*0cd0*/  SHF.R.U32.HI R5, RZ, R12, R5 ;  /* 0x0000000cff057219 */ /* 0x000fca0000011605 */
[----:B------:R-:W1:Y:S01]  /*0ce0*/  LDC R15, c[0x0][0x648] ;  /* 0x00019200ff0f7b82 */ /* 0x000e620000000800 */
[-CC-:B--2---:R-:W-:Y:S02]  /*0cf0*/  SHF.R.U64 R27, R14, R20.reuse, R5.reuse ;  /* 0x000000140e1b7219 */ /* 0x184fe40000001205 */
[----:B------:R-:W-:-:S05]  /*0d00*/  SHF.R.U32.HI R5, RZ, R20, R5 ;  /* 0x00000014ff057219 */ /* 0x000fca0000011605 */
[----:B------:R-:W2:Y:S01]  /*0d10*/  LDC R21, c[0x0][0x638] ;  /* 0x00018e00ff157b82 */ /* 0x000ea20000000800 */
[-CC-:B---3--:R-:W-:Y:S02]  /*0d20*/  SHF.R.U64 R20, R27, R28.reuse, R5.reuse ;  /* 0x0000001c1b147219 */ /* 0x188fe40000001205 */
[-C--:B------:R-:W-:Y:S02]  /*0d30*/  SHF.L.U32 R3, R3, R28.reuse, RZ ;  /* 0x0000001c03037219 */ /* 0x080fe400000006ff */
[----:B------:R-:W-:Y:S01]  /*0d40*/  SHF.R.U32.HI R5, RZ, R28, R5 ;  /* 0x0000001cff057219 */ /* 0x000fe20000011605 */
[----:B------:R-:W-:Y:S01]  /*0d50*/  IMAD.MOV.U32 R4, RZ, RZ, R20 ;  /* 0x000000ffff047224 */ /* 0x000fe200078e0014 */
[----:B------:R-:W-:Y:S01]  /*0d60*/  LOP3.LUT R12, RZ, R3, RZ, 0x33, !PT ;  /* 0x00000003ff0c7212 */ /* 0x000fe200078e33ff */
[----:B------:R-:W3:Y:S01]  /*0d70*/  LDC R25, c[0x0][0x610] ;  /* 0x00018400ff197b82 */ /* 0x000ee20000000800 */
[----:B------:R-:W-:Y:S05]  /*0d80*/  @!P0 BRA `(.L_x_10) ;  /* 0x0000000000288947 */ /* 0x000fea0003800000 */
[----:B------:R-:W4:Y:S02]  /*0d90*/  LDC R3, c[0x0][0x64c] ;  /* 0x00019300ff037b82 */ /* 0x000f240000000800 */
[----:B----4-:R-:W-:-:S05]  /*0da0*/  IADD3 R3, P0, R20, R3, RZ ;  /* 0x0000000314037210 */ /* 0x010fca0007f1e0ff */
        /* <DEDUP_REMOVED lines=8> */
.L_x_10:
[----:B-1----:R-:W-:Y:S01]  /*0e30*/  SHF.R.U64 R4, R4, R15, R5 ;  /* 0x0000000f04047219 */ /* 0x002fe20000001205 */
[----:B0-----:R-:W-:Y:S01]  /*0e40*/  VIADD R5, R24, 0xffffffff ;  /* 0xffffffff18057836 */ /* 0x001fe20000000000 */
[----:B------:R-:W-:Y:S02]  /*0e50*/  SHF.L.U32 R3, R23, R28, RZ ;  /* 0x0000001c17037219 */ /* 0x000fe400000006ff */
[----:B------:R-:W-:Y:S01]  /*0e60*/  LOP3.LUT R12, R27, R12, RZ, 0xc0, !PT ;  /* 0x0000000c1b0c7212 */ /* 0x000fe200078ec0ff */
[----:B------:R-:W-:Y:S01]  /*0e70*/  IMAD.MOV R8, RZ, RZ, -R4 ;  /* 0x000000ffff087224 */ /* 0x000fe200078e0a04 */
[----:B------:R-:W-:-:S03]  /*0e80*/  SEL R7, R7, R26, !P1 ;  /* 0x0000001a07077207 */ /* 0x000fc60004800000 */
[----:B------:R-:W-:Y:S01]  /*0e90*/  IMAD R12, R3, R4, R12 ;  /* 0x00000004030c7224 */ /* 0x000fe200078e020c */
[----:B------:R-:W-:Y:S01]  /*0ea0*/  LOP3.LUT R4, R14, R5, RZ, 0xc0, !PT ;  /* 0x000000050e047212 */ /* 0x000fe200078ec0ff */
[----:B--2---:R-:W-:Y:S02]  /*0eb0*/  IMAD R3, R8, R21, R20 ;  /* 0x0000001508037224 */ /* 0x004fe400078e0214 */
[----:B---3--:R-:W-:Y:S02]  /*0ec0*/  IMAD R7, R12, R25, R7 ;  /* 0x000000190c077224 */ /* 0x008fe400078e0207 */
[----:B------:R-:W-:Y:S02]  /*0ed0*/  IMAD.MOV.U32 R5, RZ, RZ, 0x1 ;  /* 0x00000001ff057424 */ /* 0x000fe400078e00ff */
[----:B------:R-:W-:-:S03]  /*0ee0*/  IMAD R4, R3, R24, R4 ;  /* 0x0000001803047224 */ /* 0x000fc600078e0204 */
[----:B------:R-:W-:Y:S02]  /*0ef0*/  PRMT R3, R5, 0x7610, R3 ;  /* 0x0000761005037816 */ /* 0x000fe40000000003 */
[----:B------:R-:W-:Y:S02]  /*0f00*/  SEL R100, R4, R7, !P1 ;  /* 0x0000000704647207 */ /* 0x000fe40004800000 */
[----:B------:R-:W-:-:S07]  /*0f10*/  SEL R103, R7, R4, !P1 ;  /* 0x0000000407677207 */ /* 0x000fce0004800000 */
.L_x_8:
[----:B------:R-:W-:-:S08]  /*0f20*/  NOP ;  /* 0x0000000000007918 */ /* 0x000fd00000000000 */
[----:B------:R-:W0:Y:S02]  /*0f30*/  USETMAXREG.TRY_ALLOC.CTAPOOL UP0, 0xe8 ;  /* 0x000000e8000079c8 */ /* 0x000e240008000600 */
[----:B0-----:R-:W-:-:S13]  /*0f40*/  PLOP3.LUT P0, PT, PT, PT, UP0, 0x80, 0x0 ;  /* 0x000000000000781c */ /* 0x001fda0003f0f008 */
[----:B------:R-:W-:Y:S05]  /*0f50*/  @!P0 BRA `(.L_x_8) ;  /* 0xfffffffc00f08947 */ /* 0x000fea000383ffff */
[----:B------:R-:W-:Y:S01]  /*0f60*/  ULDC.64 UR4, c[0x0][0x598] ;  /* 0x0001660000047ab9 */ /* 0x000fe20000000a00 */
[----:B------:R-:W-:Y:S01]  /*0f70*/  ULDC.64 UR36, c[0x0][0x208] ;  /* 0x0000820000247ab9 */ /* 0x000fe20000000a00 */
[----:B------:R-:W-:-:S04]  /*0f80*/  ISETP.NE.U32.AND P0, PT, RZ, UR4, PT ;  /* 0x00000004ff007c0c */ /* 0x000fc8000bf05070 */
[----:B------:R-:W-:-:S13]  /*0f90*/  ISETP.NE.AND.EX P0, PT, RZ, UR5, PT, P0 ;  /* 0x00000005ff007c0c */ /* 0x000fda000bf05300 */
[----:B------:R-:W-:Y:S05]  /*0fa0*/  @!P0 BRA `(.L_x_11) ;  /* 0x00000000001c8947 */ /* 0x000fea0003800000 */
[----:B------:R-:W0:Y:S02]  /*0fb0*/  LDC.64 R4, c[0x0][0x598] ;  /* 0x00016600ff047b82 */ /* 0x000e240000000a00 */
[----:B0-----:R-:W2:Y:S02]  /*0fc0*/  LDG.E.64 R4, desc[UR36][R4.64] ;  /* 0x0000002404047981 */ /* 0x001ea4000c1e1b00 */
[----:B--2---:R-:W-:-:S04]  /*0fd0*/  ISETP.NE.U32.AND P0, PT, R4, RZ, PT ;  /* 0x000000ff0400720c */ /* 0x004fc80003f05070 */
[----:B------:R-:W-:-:S13]  /*0fe0*/  ISETP.NE.AND.EX P0, PT, R5, RZ, PT, P0 ;  /* 0x000000ff0500720c */ /* 0x000fda0003f05300 */
[----:B------:R-:W-:Y:S05]  /*0ff0*/  @!P0 BRA `(.L_x_11) ;  /* 0x0000000000088947 */ /* 0x000fea0003800000 */
[----:B------:R0:W5:Y:S01]  /*1000*/  LD.E R23, desc[UR36][R4.64] ;  /* 0x0000002404177980 */ /* 0x000162000c101900 */
[----:B------:R-:W-:Y:S05]  /*1010*/  BRA `(.L_x_12) ;  /* 0x0000000000247947 */ /* 0x000fea0003800000 */
.L_x_11:
[----:B------:R-:W-:Y:S02]  /*1020*/  ULDC.64 UR4, c[0x0][0x588] ;  /* 0x0001620000047ab9 */ /* 0x000fe40000000a00 */
[----:B------:R-:W-:-:S04]  /*1030*/  ISETP.NE.U32.AND P0, PT, RZ, UR4, PT ;  /* 0x00000004ff007c0c */ /* 0x000fc8000bf05070 */
[----:B------:R-:W-:-:S13]  /*1040*/  ISETP.NE.AND.EX P0, PT, RZ, UR5, PT, P0 ;  /* 0x00000005ff007c0c */ /* 0x000fda000bf05300 */
[----:B------:R-:W-:Y:S05]  /*1050*/  @!P0 BRA `(.L_x_13) ;  /* 0x00000000000c8947 */ /* 0x000fea0003800000 */
[----:B------:R-:W0:Y:S02]  /*1060*/  LDC.64 R4, c[0x0][0x588] ;  /* 0x00016200ff047b82 */ /* 0x000e240000000a00 */
[----:B0-----:R1:W5:Y:S01]  /*1070*/  LDG.E R23, desc[UR36][R4.64] ;  /* 0x0000002404177981 */ /* 0x001362000c1e1900 */
[----:B------:R-:W-:Y:S05]  /*1080*/  BRA `(.L_x_12) ;  /* 0x0000000000087947 */ /* 0x000fea0003800000 */
.L_x_13:
[----:B------:R-:W-:Y:S02]  /*1090*/  ULDC UR4, c[0x0][0x580] ;  /* 0x0001600000047ab9 */ /* 0x000fe40000000800 */
[----:B------:R-:W-:-:S07]  /*10a0*/  IMAD.U32 R23, RZ, RZ, UR4 ;  /* 0x00000004ff177e24 */ /* 0x000fce000f8e00ff */
.L_x_12:
[----:B------:R-:W-:Y:S02]  /*10b0*/  ULDC.64 UR4, c[0x0][0x5a0] ;  /* 0x0001680000047ab9 */ /* 0x000fe40000000a00 */
[----:B------:R-:W-:-:S04]  /*10c0*/  ISETP.NE.U32.AND P0, PT, RZ, UR4, PT ;  /* 0x00000004ff007c0c */ /* 0x000fc8000bf05070 */
[----:B------:R-:W-:-:S13]  /*10d0*/  ISETP.NE.AND.EX P0, PT, RZ, UR5, PT, P0 ;  /* 0x00000005ff007c0c */ /* 0x000fda000bf05300 */
[----:B------:R-:W-:Y:S05]  /*10e0*/  @!P0 BRA `(.L_x_14) ;  /* 0x00000000001c8947 */ /* 0x000fea0003800000 */
[----:B01----:R-:W0:Y:S02]  /*10f0*/  LDC.64 R4, c[0x0][0x5a0] ;  /* 0x00016800ff047b82 */ /* 0x003e240000000a00 */
[----:B0-----:R-:W2:Y:S02]  /*1100*/  LDG.E.64 R4, desc[UR36][R4.64] ;  /* 0x0000002404047981 */ /* 0x001ea4000c1e1b00 */
[----:B--2---:R-:W-:-:S04]  /*1110*/  ISETP.NE.U32.AND P0, PT, R4, RZ, PT ;  /* 0x000000ff0400720c */ /* 0x004fc80003f05070 */
[----:B------:R-:W-:-:S13]  /*1120*/  ISETP.NE.AND.EX P0, PT, R5, RZ, PT, P0 ;  /* 0x000000ff0500720c */ /* 0x000fda0003f05300 */
[----:B------:R-:W-:Y:S05]  /*1130*/  @!P0 BRA `(.L_x_14) ;  /* 0x0000000000088947 */ /* 0x000fea0003800000 */
[----:B------:R0:W5:Y:S01]  /*1140*/  LD.E R90, desc[UR36][R4.64] ;  /* 0x00000024045a7980 */ /* 0x000162000c101900 */
[----:B------:R-:W-:Y:S05]  /*1150*/  BRA `(.L_x_15) ;  /* 0x0000000000247947 */ /* 0x000fea0003800000 */
.L_x_14:
[----:B------:R-:W-:Y:S02]  /*1160*/  ULDC.64 UR4, c[0x0][0x590] ;  /* 0x0001640000047ab9 */ /* 0x000fe40000000a00 */
[----:B------:R-:W-:-:S04]  /*1170*/  ISETP.NE.U32.AND P0, PT, RZ, UR4, PT ;  /* 0x00000004ff007c0c */ /* 0x000fc8000bf05070 */
[----:B------:R-:W-:-:S13]  /*1180*/  ISETP.NE.AND.EX P0, PT, RZ, UR5, PT, P0 ;  /* 0x00000005ff007c0c */ /* 0x000fda000bf05300 */
[----:B------:R-:W-:Y:S05]  /*1190*/  @!P0 BRA `(.L_x_16) ;  /* 0x00000000000c8947 */ /* 0x000fea0003800000 */
[----:B------:R-:W2:Y:S02]  /*11a0*/  LDC.64 R90, c[0x0][0x590] ;  /* 0x00016400ff5a7b82 */ /* 0x000ea40000000a00 */
[----:B--2---:R2:W5:Y:S01]  /*11b0*/  LDG.E R90, desc[UR36][R90.64] ;  /* 0x000000245a5a7981 */ /* 0x004562000c1e1900 */
[----:B------:R-:W-:Y:S05]  /*11c0*/  BRA `(.L_x_15) ;  /* 0x0000000000087947 */ /* 0x000fea0003800000 */
.L_x_16:
[----:B------:R-:W-:Y:S02]  /*11d0*/  ULDC UR4, c[0x0][0x584] ;  /* 0x0001610000047ab9 */ /* 0x000fe40000000800 */
[----:B------:R-:W-:-:S07]  /*11e0*/  IMAD.U32 R90, RZ, RZ, UR4 ;  /* 0x00000004ff5a7e24 */ /* 0x000fce000f8e00ff */
.L_x_15:
[----:B------:R-:W-:-:S13]  /*11f0*/  LOP3.LUT P0, RZ, R3, 0xff, RZ, 0xc0, !PT ;  /* 0x000000ff03ff7812 */ /* 0x000fda000780c0ff */
[----:B------:R-:W-:Y:S05]  /*1200*/  @!P0 EXIT ;  /* 0x000000000000894d */ /* 0x000fea0003800000 */
[----:B------:R-:W3:Y:S01]  /*1210*/  LDC R93, c[0x0][0x658] ;  /* 0x00019600ff5d7b82 */ /* 0x000ee20000000800 */
[----:B------:R-:W-:Y:S01]  /*1220*/  LOP3.LUT R6, R6, 0x1, RZ, 0xc0, !PT ;  /* 0x0000000106067812 */ /* 0x000fe200078ec0ff */
[----:B------:R-:W-:Y:S01]  /*1230*/  ULDC.64 UR6, c[0x0][0x288] ;  /* 0x0000a20000067ab9 */ /* 0x000fe20000000a00 */
[----:B------:R-:W-:Y:S01]  /*1240*/  SHF.R.U32.HI R3, RZ, 0x2, R95 ;  /* 0x00000002ff037819 */ /* 0x000fe2000001165f */
[----:B------:R-:W-:Y:S01]  /*1250*/  UIADD3 UR4, UR7, 0x3f, URZ ;  /* 0x0000003f07047890 */ /* 0x000fe2000fffe03f */
[----:B------:R-:W-:Y:S01]  /*1260*/  SHF.R.U32.HI R0, RZ, 0x1, R0 ;  /* 0x00000001ff007819 */ /* 0x000fe20000011600 */
[----:B------:R-:W-:Y:S01]  /*1270*/  IMAD.SHL.U32 R88, R6, 0x40, RZ ;  /* 0x0000004006587824 */ /* 0x000fe200078e00ff */
[----:B------:R-:W-:Y:S01]  /*1280*/  LOP3.LUT R3, R3, 0x7, RZ, 0xc0, !PT ;  /* 0x0000000703037812 */ /* 0x000fe200078ec0ff */
[----:B01----:R-:W0:Y:S01]  /*1290*/  LDC.64 R4, c[0x0][0x5c8] ;  /* 0x00017200ff047b82 */ /* 0x003e220000000a00 */
[----:B------:R-:W-:Y:S01]  /*12a0*/  USHF.R.S32.HI UR5, URZ, 0x1f, UR4 ;  /* 0x0000001f3f057899 */ /* 0x000fe20008011404 */
[----:B------:R-:W-:Y:S01]  /*12b0*/  LOP3.LUT R0, R0, 0x30, RZ, 0xc0, !PT ;  /* 0x0000003000007812 */ /* 0x000fe200078ec0ff */
[----:B------:R-:W-:Y:S01]  /*12c0*/  IMAD.MOV.U32 R8, RZ, RZ, 0x1 ;  /* 0x00000001ff087424 */ /* 0x000fe200078e00ff */
[--C-:B------:R-:W-:Y:S01]  /*12d0*/  LOP3.LUT R88, R88, 0x40, R3.reuse, 0xe2, !PT ;  /* 0x0000004058587812 */ /* 0x100fe200078ee203 */
[----:B------:R-:W-:Y:S01]  /*12e0*/  ULEA.HI UR5, UR5, UR4, URZ, 0x6 ;  /* 0x0000000405057291 */ /* 0x000fe2000f8f303f */
[-C--:B------:R-:W-:Y:S01]  /*12f0*/  IADD3 R3, RZ, -R0.reuse, -R3 ;  /* 0x80000000ff037210 */ /* 0x080fe20007ffe803 */
[----:B------:R-:W-:Y:S01]  /*1300*/  IMAD.U32 R7, RZ, RZ, UR6 ;  /* 0x00000006ff077e24 */ /* 0x000fe2000f8e00ff */
[----:B------:R-:W1:Y:S01]  /*1310*/  LDC R97, c[0x0][0x600] ;  /* 0x00018000ff617b82 */ /* 0x000e620000000800 */
[----:B------:R-:W-:Y:S01]  /*1320*/  LOP3.LUT R88, R88, R0, RZ, 0xfc, !PT ;  /* 0x0000000058587212 */ /* 0x000fe200078efcff */
[----:B------:R-:W-:Y:S01]  /*1330*/  IMAD.MOV.U32 R0, RZ, RZ, -0x1 ;  /* 0xffffffffff007424 */ /* 0x000fe200078e00ff */
[----:B------:R-:W-:Y:S01]  /*1340*/  USHF.R.S32.HI UR43, URZ, 0x6, UR5 ;  /* 0x000000063f2b7899 */ /* 0x000fe20008011405 */
[C---:B------:R-:W-:Y:S01]  /*1350*/  LOP3.LUT R94, R95.reuse, 0x3, RZ, 0xc0, !PT ;  /* 0x000000035f5e7812 */ /* 0x040fe200078ec0ff */
[----:B------:R-:W-:Y:S01]  /*1360*/  IMAD R3, R6, -0x40, R3 ;  /* 0xffffffc006037824 */ /* 0x000fe200078e0203 */
[C---:B------:R-:W-:Y:S01]  /*1370*/  LOP3.LUT R96, R95.reuse, 0x80, RZ, 0xc0, !PT ;  /* 0x000000805f607812 */ /* 0x040fe200078ec0ff */
[----:B------:R-:W-:Y:S01]  /*1380*/  UISETP.LT.AND UP0, UPT, UR43, 0x1, UPT ;  /* 0x000000012b00788c */ /* 0x000fe2000bf01270 */
[-C--:B---3--:R-:W-:Y:S01]  /*1390*/  SHF.L.U32 R0, R0, R93.reuse, RZ ;  /* 0x0000005d00007219 */ /* 0x088fe200000006ff */
[----:B------:R-:W-:Y:S01]  /*13a0*/  ULDC UR4, c[0x0][0x284] ;  /* 0x0000a10000047ab9 */ /* 0x000fe20000000800 */
[----:B------:R-:W-:Y:S01]  /*13b0*/  IMAD R94, R94, -0x2, R7 ;  /* 0xfffffffe5e5e7824 */ /* 0x000fe200078e0207 */
[----:B------:R-:W-:Y:S01]  /*13c0*/  USEL UR44, UR43, 0x1, UP0 ;  /* 0x000000012b2c7887 */ /* 0x000fe20008000000 */
[----:B------:R-:W-:Y:S01]  /*13d0*/  SHF.L.U32 R93, R8, R93, RZ ;  /* 0x0000005d085d7219 */ /* 0x000fe200000006ff */
[----:B------:R-:W-:Y:S01]  /*13e0*/  IMAD.SHL.U32 R95, R95, 0x2, RZ ;  /* 0x000000025f5f7824 */ /* 0x000fe200078e00ff */
[----:B------:R-:W-:Y:S01]  /*13f0*/  LOP3.LUT R102, R18, 0x1, RZ, 0xfc, !PT ;  /* 0x0000000112667812 */ /* 0x000fe200078efcff */
[----:B------:R-:W-:Y:S01]  /*1400*/  VIADD R99, R3, UR4 ;  /* 0x0000000403637c36 */ /* 0x000fe20008000000 */
[C---:B0-----:R-:W-:Y:S01]  /*1410*/  SHF.L.U64.HI R92, R4.reuse, 0x3, R5 ;  /* 0x00000003045c7819 */ /* 0x041fe20000010205 */
[----:B--2---:R-:W-:Y:S01]  /*1420*/  IMAD.SHL.U32 R91, R4, 0x8, RZ ;  /* 0x00000008045b7824 */ /* 0x004fe200078e00ff */
[----:B------:R-:W-:Y:S01]  /*1430*/  SHF.R.U32.HI R96, RZ, 0x7, R96 ;  /* 0x00000007ff607819 */ /* 0x000fe20000011660 */
[----:B------:R-:W-:Y:S01]  /*1440*/  IMAD.MOV.U32 R89, RZ, RZ, RZ ;  /* 0x000000ffff597224 */ /* 0x000fe200078e00ff */
[----:B------:R-:W-:Y:S01]  /*1450*/  LOP3.LUT R98, RZ, R0, RZ, 0x33, !PT ;  /* 0x00000000ff627212 */ /* 0x000fe200078e33ff */
[----:B------:R-:W-:Y:S01]  /*1460*/  UIADD3 UR44, UR43, -UR44, URZ ;  /* 0x8000002c2b2c7290 */ /* 0x000fe2000fffe03f */
[----:B------:R-:W-:Y:S01]  /*1470*/  UMOV UR40, URZ ;  /* 0x0000003f00287c82 */ /* 0x000fe20008000000 */
[----:B-1----:R-:W-:Y:S01]  /*1480*/  VIADD R97, R97, 0xffffffff ;  /* 0xffffffff61617836 */ /* 0x002fe20000000000 */
[----:B------:R-:W-:-:S09]  /*1490*/  UMOV UR42, URZ ;  /* 0x0000003f002a7c82 */ /* 0x000fd20008000000 */
.L_x_162:
[----:B0-----:R-:W0:Y:S01]  /*14a0*/  SHFL.IDX PT, R0, R96, RZ, 0x1f ;  /* 0x00001fff60007589 */ /* 0x001e2200000e0000 */
[----:B-1----:R-:W1:Y:S01]  /*14b0*/  S2UR UR7, SR_CgaCtaId ;  /* 0x00000000000779c3 */ /* 0x002e620000008800 */
[----:B------:R-:W-:Y:S01]  /*14c0*/  UMOV UR6, 0x400 ;  /* 0x0000040000067882 */ /* 0x000fe20000000000 */
[----:B0-----:R-:W-:Y:S01]  /*14d0*/  R2UR UR4, R0 ;  /* 0x00000000000472ca */ /* 0x001fe200000e0000 */
[----:B-1----:R-:W-:-:S12]  /*14e0*/  ULEA UR6, UR7, UR6, 0x18 ;  /* 0x0000000607067291 */ /* 0x002fd8000f8ec03f */
[----:B------:R-:W-:-:S04]  /*14f0*/  ULEA.HI UR5, UR4, UR4, URZ, 0x1 ;  /* 0x0000000404057291 */ /* 0x000fc8000f8f083f */
[----:B------:R-:W-:-:S04]  /*1500*/  ULOP3.LUT UR5, UR5, 0x7fffe, URZ, 0xc0, !UPT ;  /* 0x0007fffe05057892 */ /* 0x000fc8000f8ec03f */
[----:B------:R-:W-:-:S03]  /*1510*/  UIADD3 UR5, UR4, -UR5, URZ ;  /* 0x8000000504057290 */ /* 0x000fc6000fffe03f */
[----:B------:R-:W-:Y:S01]  /*1520*/  ULDC UR4, c[0x0][0x28c] ;  /* 0x0000a30000047ab9 */ /* 0x000fe20000000800 */
[----:B------:R-:W-:Y:S01]  /*1530*/  ULEA UR5, UR5, UR6, 0xd ;  /* 0x0000000605057291 */ /* 0x000fe2000f8e683f */
[----:B------:R-:W-:-:S03]  /*1540*/  ISETP.LT.AND P0, PT, RZ, UR4, PT ;  /* 0x00000004ff007c0c */ /* 0x000fc6000bf01270 */
[----:B------:R-:W-:-:S04]  /*1550*/  UIADD3 UR5, UR5, 0x100, URZ ;  /* 0x0000010005057890 */ /* 0x000fc8000fffe03f */
[----:B------:R-:W-:-:S04]  /*1560*/  USHF.R.U32.HI UR5, URZ, 0x4, UR5 ;  /* 0x000000043f057899 */ /* 0x000fc80008011605 */
[----:B------:R-:W-:Y:S02]  /*1570*/  ULOP3.LUT UR45, UR5, 0x3fff, URZ, 0xc0, !UPT ;  /* 0x00003fff052d7892 */ /* 0x000fe4000f8ec03f */
[----:B--2345:R-:W-:Y:S10]  /*1580*/  @P0 BRA `(.L_x_17) ;  /* 0x0000000000400947 */ /* 0x03cff40003800000 */
[----:B------:R-:W-:Y:S01]  /*1590*/  MOV R0, 0x0 ;  /* 0x0000000000007802 */ /* 0x000fe20000000f00 */
[----:B------:R-:W-:Y:S01]  /*15a0*/  ULDC.64 UR4, c[0x4][0x68] ;  /* 0x01001a0000047ab9 */ /* 0x000fe20000000a00 */
[----:B------:R-:W-:Y:S01]  /*15b0*/  ULDC.64 UR6, c[0x4][0x8] ;  /* 0x0100020000067ab9 */ /* 0x000fe20000000a00 */
[----:B------:R-:W-:Y:S01]  /*15c0*/  IMAD.U32 R4, RZ, RZ, UR4 ;  /* 0x00000004ff047e24 */ /* 0x000fe2000f8e00ff */
[----:B------:R0:W1:Y:S01]  /*15d0*/  LDC.64 R14, c[0x4][R0] ;  /* 0x01000000000e7b82 */ /* 0x0000620000000a00 */
[----:B------:R-:W-:Y:S01]  /*15e0*/  IMAD.U32 R5, RZ, RZ, UR5 ;  /* 0x00000005ff057e24 */ /* 0x000fe2000f8e00ff */
[----:B------:R-:W-:Y:S01]  /*15f0*/  ULDC.64 UR4, c[0x4][0x70] ;  /* 0x01001c0000047ab9 */ /* 0x000fe20000000a00 */
[----:B------:R-:W-:Y:S02]  /*1600*/  IMAD.U32 R10, RZ, RZ, UR6 ;  /* 0x00000006ff0a7e24 */ /* 0x000fe4000f8e00ff */
[----:B------:R-:W-:Y:S02]  /*1610*/  IMAD.U32 R6, RZ, RZ, UR4 ;  /* 0x00000004ff067e24 */ /* 0x000fe4000f8e00ff */
[----:B------:R-:W-:-:S02]  /*1620*/  IMAD.U32 R7, RZ, RZ, UR5 ;  /* 0x00000005ff077e24 */ /* 0x000fc4000f8e00ff */
[----:B------:R-:W-:Y:S02]  /*1630*/  IMAD.U32 R11, RZ, RZ, UR7 ;  /* 0x00000007ff0b7e24 */ /* 0x000fe4000f8e00ff */
[----:B------:R-:W-:Y:S02]  /*1640*/  IMAD.MOV.U32 R8, RZ, RZ, 0x1e1 ;  /* 0x000001e1ff087424 */ /* 0x000fe400078e00ff */
[----:B------:R-:W-:Y:S02]  /*1650*/  IMAD.MOV.U32 R12, RZ, RZ, 0x1 ;  /* 0x00000001ff0c7424 */ /* 0x000fe400078e00ff */
[----:B0-----:R-:W-:-:S07]  /*1660*/  IMAD.MOV.U32 R13, RZ, RZ, RZ ;  /* 0x000000ffff0d7224 */ /* 0x001fce00078e00ff */
[----:B------:R-:W-:-:S07]  /*1670*/  LEPC R20, `(.L_x_17) ;  /* 0x000000001014794e */ /* 0x000fce0000000000 */
[----:B-1---5:R-:W-:Y:S05]  /*1680*/  CALL.ABS.NOINC R14 ;  /* 0x000000000e007343 */ /* 0x022fea0003c00000 */
.L_x_17:
[----:B------:R-:W-:-:S13]  /*1690*/  ISETP.NE.AND P0, PT, R102, 0x3, PT ;  /* 0x000000036600780c */ /* 0x000fda0003f05270 */
[----:B------:R-:W-:Y:S05]  /*16a0*/  @!P0 BRA `(.L_x_18) ;  /* 0x0000000000048947 */ /* 0x000fea0003800000 */
[----:B------:R-:W-:Y:S01]  /*16b0*/  BPT.TRAP 0x1 ;  /* 0x000000040000795c */ /* 0x000fe20000300000 */
.L_x_18:
[----:B------:R-:W0:Y:S01]  /*16c0*/  S2UR UR5, SR_CgaCtaId ;  /* 0x00000000000579c3 */ /* 0x000e220000008800 */
[----:B------:R-:W-:Y:S01]  /*16d0*/  UMOV UR4, 0x400 ;  /* 0x0000040000047882 */ /* 0x000fe20000000000 */
[----:B------:R-:W-:Y:S02]  /*16e0*/  IMAD.U32 R0, RZ, RZ, UR40 ;  /* 0x00000028ff007e24 */ /* 0x000fe4000f8e00ff */
[----:B------:R-:W-:-:S03]  /*16f0*/  IMAD.U32 R3, RZ, RZ, UR42 ;  /* 0x0000002aff037e24 */ /* 0x000fc6000f8e00ff */
[----:B------:R-:W-:Y:S01]  /*1700*/  SHF.L.U32 R0, R0, 0x1f, RZ ;  /* 0x0000001f00007819 */ /* 0x000fe200000006ff */
[----:B0-----:R-:W-:-:S06]  /*1710*/  ULEA UR4, UR5, UR4, 0x18 ;  /* 0x0000000405047291 */ /* 0x001fcc000f8ec03f */
[----:B------:R-:W-:-:S04]  /*1720*/  IMAD.U32 R6, RZ, RZ, UR4 ;  /* 0x00000004ff067e24 */ /* 0x000fc8000f8e00ff */
[----:B------:R-:W-:-:S04]  /*1730*/  IMAD R3, R3, 0x8, R6 ;  /* 0x0000000803037824 */ /* 0x000fc800078e0206 */
[----:B------:R0:W1:Y:S01]  /*1740*/  SYNCS.PHASECHK.TRANS64.TRYWAIT P1, [R3+URZ], R0 ;  /* 0x00000000030075a7 */ /* 0x000062000802017f */
[----:B------:R-:W-:Y:S05]  /*1750*/  @!P0 BRA `(.L_x_19) ;  /* 0x0000000000048947 */ /* 0x000fea0003800000 */
[----:B------:R-:W-:Y:S01]  /*1760*/  BPT.TRAP 0x1 ;  /* 0x000000040000795c */ /* 0x000fe20000300000 */
.L_x_19:
[----:B------:R-:W-:-:S05]  /*1770*/  IMAD.U32 R4, RZ, RZ, UR44 ;  /* 0x0000002cff047e24 */ /* 0x000fca000f8e00ff */
[----:B------:R-:W-:Y:S01]  /*1780*/  ISETP.GE.AND P2, PT, R4, 0x1, PT ;  /* 0x000000010400780c */ /* 0x000fe20003f46270 */
[----:B-1----:R-:W-:-:S12]  /*1790*/  @P1 BRA `(.L_x_20) ;  /* 0x0000000000081947 */ /* 0x002fd80003800000 */
[----:B------:R-:W1:Y:S02]  /*17a0*/  SYNCS.PHASECHK.TRANS64.TRYWAIT P1, [R3+URZ], R0 ;  /* 0x00000000030075a7 */ /* 0x000e64000802017f */
[----:B-1----:R-:W-:Y:S05]  /*17b0*/  @!P1 BRA `(.L_x_21) ;  /* 0x0000006400e49947 */ /* 0x002fea0003800000 */
.L_x_20:
[----:B------:R-:W-:Y:S05]  /*17c0*/  WARPSYNC.ALL ;  /* 0x0000000000007948 */ /* 0x000fea0003800000 */
[----:B------:R-:W-:Y:S01]  /*17d0*/  R2UR UR4, R6 ;  /* 0x00000000060472ca */ /* 0x000fe200000e0000 */
[----:B------:R-:W-:Y:S01]  /*17e0*/  ULEA UR5, UR42, UR45, 0xa ;  /* 0x0000002d2a057291 */ /* 0x000fe2000f8e503f */
[----:B------:R-:W-:Y:S01]  /*17f0*/  WARPGROUP.ARRIVE ;  /* 0x00000000000079c5 */ /* 0x000fe20000000000 */
[----:B------:R-:W-:Y:S01]  /*1800*/  UMOV UR9, 0x40000040 ;  /* 0x4000004000097882 */ /* 0x000fe20000000000 */
[----:B------:R-:W-:-:S04]  /*1810*/  UMOV UR11, 0x40000040 ;  /* 0x40000040000b7882 */ /* 0x000fc80000000000 */
[----:B------:R-:W-:-:S05]  /*1820*/  UMOV UR8, UR5 ;  /* 0x0000000500087c82 */ /* 0x000fca0008000000 */
[----:B------:R-:W-:-:S04]  /*1830*/  UIADD3 UR4, UR4, 0x14100, URZ ;  /* 0x0001410004047890 */ /* 0x000fc8000fffe03f */
[----:B------:R-:W-:-:S04]  /*1840*/  USHF.R.U32.HI UR4, URZ, 0x4, UR4 ;  /* 0x000000043f047899 */ /* 0x000fc80008011604 */
[----:B------:R-:W-:-:S04]  /*1850*/  ULOP3.LUT UR4, UR4, 0x3fff, URZ, 0xc0, !UPT ;  /* 0x00003fff04047892 */ /* 0x000fc8000f8ec03f */
[----:B------:R-:W-:-:S04]  /*1860*/  ULOP3.LUT UR4, UR4, 0x2000000, URZ, 0xfc, !UPT ;  /* 0x0200000004047892 */ /* 0x000fc8000f8efc3f */
[----:B------:R-:W-:-:S07]  /*1870*/  ULEA UR6, UR42, UR4, 0xa ;  /* 0x000000042a067291 */ /* 0x000fce000f8e503f */
[----:B------:R-:W-:Y:S02]  /*1880*/  UMOV UR10, UR6 ;  /* 0x00000006000a7c82 */ /* 0x000fe40008000000 */
[----:B------:R-:W-:Y:S01]  /*1890*/  HGMMA.64x128x16.F32 R24, gdesc[UR8].tnspA.tnspB, RZ, !UPT, gsb0 ;  /* 0x61e00000081879f0 */ /* 0x000fe2000c0008ff */
[----:B------:R-:W-:Y:S02]  /*18a0*/  UIADD3 UR8, UR5, 0x80, URZ ;  /* 0x0000008005087890 */ /* 0x000fe4000fffe03f */
[----:B------:R-:W-:Y:S01]  /*18b0*/  UIADD3 UR10, UR6, 0x80, URZ ;  /* 0x00000080060a7890 */ /* 0x000fe2000fffe03f */
[----:B------:R-:W-:Y:S01]  /*18c0*/  UMOV UR9, 0x40000040 ;  /* 0x4000004000097882 */ /* 0x000fe20000000000 */
[----:B------:R-:W-:Y:S01]  /*18d0*/  UMOV UR11, 0x40000040 ;  /* 0x40000040000b7882 */ /* 0x000fe20000000000 */
[----:B------:R-:W-:Y:S02]  /*18e0*/  WARPGROUP.DEPBAR.LE gsb0, 0x0 ;  /* 0x00008000000079c5 */ /* 0x000fe40000010000 */
[----:B------:R-:W-:-:S06]  /*18f0*/  WARPGROUP.ARRIVE ;  /* 0x00000000000079c5 */ /* 0x000fcc0000000000 */
[----:B------:R-:W-:Y:S01]  /*1900*/  HGMMA.64x128x16.F32 R24, gdesc[UR8].tnspA.tnspB, R24, gsb0 ;  /* 0x61e00000081879f0 */ /* 0x000fe20008000818 */
        /* <DEDUP_REMOVED lines=13> */
[----:B------:R-:W-:Y:S03]  /*19e0*/  HGMMA.64x128x16.F32 R24, gdesc[UR8].tnspA.tnspB, R24, gsb0 ;  /* 0x61e00000081879f0 */ /* 0x000fe60008000818 */
[----:B------:R-:W-:Y:S02]  /*19f0*/  WARPGROUP.DEPBAR.LE gsb0, 0x0 ;  /* 0x00008000000079c5 */ /* 0x000fe40000010000 */
[----:B------:R-:W-:Y:S05]  /*1a00*/  @!P2 BRA `(.L_x_22) ;  /* 0x000000040028a947 */ /* 0x000fea0003800000 */
[----:B------:R-:W-:Y:S01]  /*1a10*/  UIADD3 UR5, UR42, 0x1, URZ ;  /* 0x000000012a057890 */ /* 0x000fe2000fffe03f */
[----:B01----:R-:W-:Y:S02]  /*1a20*/  IMAD.U32 R0, RZ, RZ, UR44 ;  /* 0x0000002cff007e24 */ /* 0x003fe4000f8e00ff */
[----:B------:R-:W-:Y:S01]  /*1a30*/  IMAD.U32 R3, RZ, RZ, UR42 ;  /* 0x0000002aff037e24 */ /* 0x000fe2000f8e00ff */
[----:B------:R-:W-:-:S04]  /*1a40*/  UISETP.NE.AND UP0, UPT, UR5, 0x5, UPT ;  /* 0x000000050500788c */ /* 0x000fc8000bf05270 */
[----:B------:R-:W-:Y:S02]  /*1a50*/  USEL UR6, URZ, 0x1, UP0 ;  /* 0x000000013f067887 */ /* 0x000fe40008000000 */
[----:B------:R-:W-:Y:S02]  /*1a60*/  USEL UR5, UR5, URZ, UP0 ;  /* 0x0000003f05057287 */ /* 0x000fe40008000000 */
[----:B------:R-:W-:-:S06]  /*1a70*/  ULOP3.LUT UR6, UR40, UR6, URZ, 0x3c, !UPT ;  /* 0x0000000628067292 */ /* 0x000fcc000f8e3c3f */
[----:B------:R-:W-:-:S07]  /*1a80*/  IMAD.U32 R7, RZ, RZ, UR6 ;  /* 0x00000006ff077e24 */ /* 0x000fce000f8e00ff */
.L_x_29:
[----:B------:R-:W-:Y:S05]  /*1a90*/  @!P0 BRA `(.L_x_23) ;  /* 0x0000000000048947 */ /* 0x000fea0003800000 */
[----:B------:R-:W-:Y:S01]  /*1aa0*/  BPT.TRAP 0x1 ;  /* 0x000000040000795c */ /* 0x000fe20000300000 */
.L_x_23:
[----:B------:R-:W0:Y:S01]  /*1ab0*/  S2UR UR7, SR_CgaCtaId ;  /* 0x00000000000779c3 */ /* 0x000e220000008800 */
[----:B------:R-:W-:Y:S01]  /*1ac0*/  UMOV UR6, 0x400 ;  /* 0x0000040000067882 */ /* 0x000fe20000000000 */
[----:B------:R-:W-:Y:S01]  /*1ad0*/  IMAD.U32 R5, RZ, RZ, UR5 ;  /* 0x00000005ff057e24 */ /* 0x000fe2000f8e00ff */
[----:B------:R-:W-:Y:S01]  /*1ae0*/  SHF.L.U32 R4, R7, 0x1f, RZ ;  /* 0x0000001f07047819 */ /* 0x000fe200000006ff */
[----:B0-----:R-:W-:-:S06]  /*1af0*/  ULEA UR6, UR7, UR6, 0x18 ;  /* 0x0000000607067291 */ /* 0x001fcc000f8ec03f */
[----:B------:R-:W-:-:S04]  /*1b00*/  IMAD.U32 R6, RZ, RZ, UR6 ;  /* 0x00000006ff067e24 */ /* 0x000fc8000f8e00ff */
[----:B------:R-:W-:-:S04]  /*1b10*/  IMAD R5, R5, 0x8, R6 ;  /* 0x0000000805057824 */ /* 0x000fc800078e0206 */
[----:B------:R0:W1:Y:S01]  /*1b20*/  SYNCS.PHASECHK.TRANS64.TRYWAIT P1, [R5+URZ], R4 ;  /* 0x00000004050075a7 */ /* 0x000062000802017f */
[----:B------:R-:W-:Y:S05]  /*1b30*/  @!P0 BRA `(.L_x_24) ;  /* 0x0000000000048947 */ /* 0x000fea0003800000 */
[----:B------:R-:W-:Y:S01]  /*1b40*/  BPT.TRAP 0x1 ;  /* 0x000000040000795c */ /* 0x000fe20000300000 */
.L_x_24:
[----:B-1----:R-:W-:Y:S05]  /*1b50*/  @P1 BRA `(.L_x_25) ;  /* 0x0000000000081947 */ /* 0x002fea0003800000 */
[----:B------:R-:W1:Y:S02]  /*1b60*/  SYNCS.PHASECHK.TRANS64.TRYWAIT P1, [R5+URZ], R4 ;  /* 0x00000004050075a7 */ /* 0x000e64000802017f */
[----:B-1----:R-:W-:Y:S05]  /*1b70*/  @!P1 BRA `(.L_x_26) ;  /* 0x0000006400089947 */ /* 0x002fea0003800000 */
.L_x_25:
[----:B------:R-:W-:Y:S01]  /*1b80*/  ULEA UR6, UR5, UR45, 0xa ;  /* 0x0000002d05067291 */ /* 0x000fe2000f8e503f */
[----:B------:R-:W-:Y:S01]  /*1b90*/  WARPGROUP.ARRIVE ;  /* 0x00000000000079c5 */ /* 0x000fe20000000000 */
[----:B------:R-:W-:Y:S01]  /*1ba0*/  ULEA UR7, UR5, UR4, 0xa ;  /* 0x0000000405077291 */ /* 0x000fe2000f8e503f */
[----:B------:R-:W-:Y:S01]  /*1bb0*/  UMOV UR9, 0x40000040 ;  /* 0x4000004000097882 */ /* 0x000fe20000000000 */
[----:B------:R-:W-:-:S03]  /*1bc0*/  UMOV UR11, 0x40000040 ;  /* 0x40000040000b7882 */ /* 0x000fc60000000000 */
[----:B------:R-:W-:Y:S02]  /*1bd0*/  UMOV UR8, UR6 ;  /* 0x0000000600087c82 */ /* 0x000fe40008000000 */
[----:B------:R-:W-:Y:S02]  /*1be0*/  UMOV UR10, UR7 ;  /* 0x00000007000a7c82 */ /* 0x000fe40008000000 */
[----:B------:R-:W-:Y:S01]  /*1bf0*/  HGMMA.64x128x16.F32 R24, gdesc[UR8].tnspA.tnspB, R24, gsb0 ;  /* 0x61e00000081879f0 */ /* 0x000fe20008000818 */
[----:B------:R-:W-:Y:S02]  /*1c00*/  UIADD3 UR8, UR6, 0x80, URZ ;  /* 0x0000008006087890 */ /* 0x000fe4000fffe03f */
[----:B------:R-:W-:Y:S01]  /*1c10*/  UIADD3 UR10, UR7, 0x80, URZ ;  /* 0x00000080070a7890 */ /* 0x000fe2000fffe03f */
[----:B------:R-:W-:Y:S01]  /*1c20*/  UMOV UR9, 0x40000040 ;  /* 0x4000004000097882 */ /* 0x000fe20000000000 */
[----:B------:R-:W-:Y:S01]  /*1c30*/  UMOV UR11, 0x40000040 ;  /* 0x40000040000b7882 */ /* 0x000fe20000000000 */
[----:B------:R-:W-:-:S02]  /*1c40*/  WARPGROUP.DEPBAR.LE gsb0, 0x0 ;  /* 0x00008000000079c5 */ /* 0x000fc40000010000 */
        /* <DEDUP_REMOVED lines=18> */
[----:B------:R-:W-:Y:S01]  /*1d70*/  BPT.TRAP 0x1 ;  /* 0x000000040000795c */ /* 0x000fe20000300000 */
.L_x_27:
[----:B------:R-:W-:-:S13]  /*1d80*/  ISETP.NE.AND P1, PT, R22, RZ, PT ;  /* 0x000000ff1600720c */ /* 0x000fda0003f25270 */
[----:B01----:R-:W-:-:S04]  /*1d90*/  @P1 IMAD R4, R3, 0x8, R6 ;  /* 0x0000000803041824 */ /* 0x003fc800078e0206 */
[----:B------:R-:W-:-:S05]  /*1da0*/  @P1 VIADD R4, R4, 0x28 ;  /* 0x0000002804041836 */ /* 0x000fca0000000000 */
[----:B------:R-:W-:-:S04]  /*1db0*/  @P1 PRMT R4, R19, 0x654, R4 ;  /* 0x0000065413041816 */ /* 0x000fc80000000004 */
[----:B------:R0:W-:Y:S01]  /*1dc0*/  @P1 SYNCS.ARRIVE.TRANS64.RED.A1T0 RZ, [R4+URZ], RZ ;  /* 0x000000ff04ff19a7 */ /* 0x0001e2000810043f */
[----:B------:R-:W-:-:S13]  /*1dd0*/  ISETP.GT.U32.AND P1, PT, R18, 0x1, PT ;  /* 0x000000011200780c */ /* 0x000fda0003f24070 */
[----:B0-----:R-:W-:Y:S05]  /*1de0*/  @P1 BRA `(.L_x_28) ;  /* 0x0000000000041947 */ /* 0x001fea0003800000 */
[----:B------:R-:W-:Y:S01]  /*1df0*/  BPT.TRAP 0x1 ;  /* 0x000000040000795c */ /* 0x000fe20000300000 */
.L_x_28:
[----:B------:R-:W-:Y:S01]  /*1e00*/  UIADD3 UR5, UR5, 0x1, URZ ;  /* 0x0000000105057890 */ /* 0x000fe2000fffe03f */
[C---:B------:R-:W-:Y:S01]  /*1e10*/  ISETP.GT.AND P2, PT, R0.reuse, 0x1, PT ;  /* 0x000000010000780c */ /* 0x040fe20003f44270 */
[----:B------:R-:W-:Y:S02]  /*1e20*/  VIADD R3, R3, 0x1 ;  /* 0x0000000103037836 */ /* 0x000fe40000000000 */
[----:B------:R-:W-:Y:S01]  /*1e30*/  UISETP.NE.AND UP0, UPT, UR5, 0x5, UPT ;  /* 0x000000050500788c */ /* 0x000fe2000bf05270 */
[----:B------:R-:W-:Y:S02]  /*1e40*/  VIADD R0, R0, 0xffffffff ;  /* 0xffffffff00007836 */ /* 0x000fe40000000000 */
[C---:B------:R-:W-:Y:S01]  /*1e50*/  ISETP.NE.AND P1, PT, R3.reuse, 0x5, PT ;  /* 0x000000050300780c */ /* 0x040fe20003f25270 */
[----:B------:R-:W-:Y:S02]  /*1e60*/  USEL UR6, URZ, 0x1, UP0 ;  /* 0x000000013f067887 */ /* 0x000fe40008000000 */
[----:B------:R-:W-:Y:S01]  /*1e70*/  USEL UR5, UR5, URZ, UP0 ;  /* 0x0000003f05057287 */ /* 0x000fe20008000000 */
[----:B------:R-:W-:-:S03]  /*1e80*/  SEL R3, R3, RZ, P1 ;  /* 0x000000ff03037207 */ /* 0x000fc60000800000 */
[----:B------:R-:W-:Y:S01]  /*1e90*/  LOP3.LUT R7, R7, UR6, RZ, 0x3c, !PT ;  /* 0x0000000607077c12 */ /* 0x000fe2000f8e3cff */
[----:B------:R-:W-:Y:S07]  /*1ea0*/  @P2 BRA `(.L_x_29) ;  /* 0xfffffff800f82947 */ /* 0x000fee000383ffff */
.L_x_22:
[----:B01----:R-:W0:Y:S02]  /*1eb0*/  LDC R0, c[0x0][0x28c] ;  /* 0x0000a300ff007b82 */ /* 0x003e240000000800 */
[----:B0-----:R-:W-:-:S13]  /*1ec0*/  ISETP.GE.AND P1, PT, R0, 0x1, PT ;  /* 0x000000010000780c */ /* 0x001fda0003f26270 */
[----:B------:R-:W-:Y:S05]  /*1ed0*/  @!P1 BRA `(.L_x_30) ;  /* 0x0000000000449947 */ /* 0x000fea0003800000 */
[----:B------:R-:W-:Y:S05]  /*1ee0*/  @!P0 BRA `(.L_x_31) ;  /* 0x0000000000048947 */ /* 0x000fea0003800000 */
[----:B------:R-:W-:Y:S01]  /*1ef0*/  BPT.TRAP 0x1 ;  /* 0x000000040000795c */ /* 0x000fe20000300000 */
.L_x_31:
[----:B------:R-:W-:-:S13]  /*1f00*/  ISETP.NE.AND P0, PT, R22, RZ, PT ;  /* 0x000000ff1600720c */ /* 0x000fda0003f05270 */
[----:B------:R-:W-:-:S05]  /*1f10*/  VOTEU.ANY UP0, P0 ;  /* 0x00000000003f7886 */ /* 0x000fca0000000100 */
[----:B------:R-:W-:-:S06]  /*1f20*/  @UP0 UIADD3 UR4, UR44, UR42, URZ ;  /* 0x0000002a2c040290 */ /* 0x000fcc000fffe03f */
[----:B------:R-:W-:Y:S02]  /*1f30*/  IMAD.U32 R4, RZ, RZ, UR4 ;  /* 0x00000004ff047e24 */ /* 0x000fe4000f8e00ff */
[----:B------:R-:W-:Y:S02]  /*1f40*/  IMAD.U32 R3, RZ, RZ, UR4 ;  /* 0x00000004ff037e24 */ /* 0x000fe4000f8e00ff */
[----:B------:R-:W-:-:S05]  /*1f50*/  @P0 IMAD.WIDE.U32 R4, R4, -0x33333333, RZ ;  /* 0xcccccccd04040825 */ /* 0x000fca00078e00ff */
[----:B------:R-:W-:-:S05]  /*1f60*/  @P0 SHF.R.U32.HI R0, RZ, 0x2, R5 ;  /* 0x00000002ff000819 */ /* 0x000fca0000011605 */
[----:B------:R-:W-:-:S04]  /*1f70*/  @P0 IMAD R0, R0, -0x5, R3 ;  /* 0xfffffffb00000824 */ /* 0x000fc800078e0203 */
[----:B------:R-:W-:-:S04]  /*1f80*/  @P0 IMAD R0, R0, 0x8, R6 ;  /* 0x0000000800000824 */ /* 0x000fc800078e0206 */
[----:B------:R-:W-:-:S05]  /*1f90*/  @P0 VIADD R0, R0, 0x28 ;  /* 0x0000002800000836 */ /* 0x000fca0000000000 */
[----:B------:R-:W-:-:S04]  /*1fa0*/  @P0 PRMT R0, R19, 0x654, R0 ;  /* 0x0000065413000816 */ /* 0x000fc80000000000 */
[----:B------:R0:W-:Y:S01]  /*1fb0*/  @P0 SYNCS.ARRIVE.TRANS64.RED.A1T0 RZ, [R0+URZ], RZ ;  /* 0x000000ff00ff09a7 */ /* 0x0001e2000810043f */
[----:B------:R-:W-:-:S13]  /*1fc0*/  ISETP.GT.U32.AND P0, PT, R18, 0x1, PT ;  /* 0x000000011200780c */ /* 0x000fda0003f04070 */
[----:B0-----:R-:W-:Y:S05]  /*1fd0*/  @P0 BRA `(.L_x_30) ;  /* 0x0000000000040947 */ /* 0x001fea0003800000 */
[----:B------:R-:W-:Y:S01]  /*1fe0*/  BPT.TRAP 0x1 ;  /* 0x000000040000795c */ /* 0x000fe20000300000 */
.L_x_30:
[----:B------:R-:W-:Y:S01]  /*1ff0*/  IMAD.SHL.U32 R100, R100, 0x80, RZ ;  /* 0x0000008064647824 */ /* 0x000fe200078e00ff */
[----:B------:R-:W-:Y:S01]  /*2000*/  UIADD3 UR42, UR43, UR42, URZ ;  /* 0x0000002a2b2a7290 */ /* 0x000fe2000fffe03f */
[----:B------:R-:W-:Y:S01]  /*2010*/  SHF.R.S32.HI R11, RZ, 0x1f, R101 ;  /* 0x0000001fff0b7819 */ /* 0x000fe20000011465 */
[----:B------:R-:W-:Y:S01]  /*2020*/  UISETP.GE.U32.AND UP1, UPT, UR43, 0x5, UPT ;  /* 0x000000052b00788c */ /* 0x000fe2000bf26070 */
[----:B------:R-:W-:Y:S01]  /*2030*/  IMAD.SHL.U32 R6, R103, 0x80, RZ ;  /* 0x0000008067067824 */ /* 0x000fe200078e00ff */
[----:B------:R-:W-:Y:S01]  /*2040*/  ULDC UR7, c[0x0][0x288] ;  /* 0x0000a20000077ab9 */ /* 0x000fe20000000800 */
[C---:B------:R-:W-:Y:S01]  /*2050*/  LOP3.LUT R8, R100.reuse, 0x6, R95, 0xf8, !PT ;  /* 0x0000000664087812 */ /* 0x040fe200078ef85f */
[----:B------:R-:W-:Y:S01]  /*2060*/  UISETP.GT.U32.AND UP0, UPT, UR42, 0x4, UPT ;  /* 0x000000042a00788c */ /* 0x000fe2000bf04070 */
[----:B------:R-:W-:Y:S01]  /*2070*/  ISETP.GE.AND P0, PT, R100, UR7, PT ;  /* 0x0000000764007c0c */ /* 0x000fe2000bf06270 */
[----:B------:R-:W-:Y:S01]  /*2080*/  ULDC.64 UR4, c[0x0][0x5d0] ;  /* 0x0001740000047ab9 */ /* 0x000fe20000000a00 */
[--C-:B------:R-:W-:Y:S01]  /*2090*/  SHF.R.S32.HI R9, RZ, 0x1f, R8.reuse ;  /* 0x0000001fff097819 */ /* 0x100fe20000011408 */
[----:B------:R-:W-:Y:S01]  /*20a0*/  ULDC UR10, c[0x0][0x284] ;  /* 0x0000a100000a7ab9 */ /* 0x000fe20000000800 */
[----:B------:R-:W-:Y:S01]  /*20b0*/  IMAD R0, R11, UR4, RZ ;  /* 0x000000040b007c24 */ /* 0x000fe2000f8e02ff */
[----:B------:R-:W-:Y:S01]  /*20c0*/  UISETP.LT.U32.AND UP0, UPT, UR43, 0x5, UP0 ;  /* 0x000000052b00788c */ /* 0x000fe20008701070 */
[----:B------:R-:W-:Y:S01]  /*20d0*/  ISETP.GE.OR P0, PT, R6, UR10, P0 ;  /* 0x0000000a06007c0c */ /* 0x000fe20008706670 */
[----:B------:R-:W-:Y:S01]  /*20e0*/  IMAD.WIDE.U32 R4, R101, UR4, R8 ;  /* 0x0000000465047c25 */ /* 0x000fe2000f8e0008 */
[----:B------:R-:W-:Y:S01]  /*20f0*/  ULDC.64 UR8, c[0x0][0x5c8] ;  /* 0x0001720000087ab9 */ /* 0x000fe20000000a00 */
[----:B------:R-:W-:-:S02]  /*2100*/  USEL UR6, URZ, 0x1, !UP0 ;  /* 0x000000013f067887 */ /* 0x000fc4000c000000 */
[----:B------:R-:W-:Y:S01]  /*2110*/  IMAD R3, R101, UR5, R0 ;  /* 0x0000000565037c24 */ /* 0x000fe2000f8e0200 */
[----:B------:R-:W-:Y:S01]  /*2120*/  @UP1 UIMAD.WIDE.U32 UR4, UR42, -0x33333333, URZ ;  /* 0xcccccccd2a0418a5 */ /* 0x000fe2000f8e003f */
[----:B------:R-:W-:Y:S01]  /*2130*/  IMAD.WIDE R104, R103, 0x80, R88 ;  /* 0x0000008067687825 */ /* 0x000fe200078e0258 */
[----:B------:R-:W-:Y:S02]  /*2140*/  ULOP3.LUT UR40, UR40, UR6, URZ, 0x3c, !UPT ;  /* 0x0000000628287292 */ /* 0x000fe4000f8e3c3f */
[----:B------:R-:W-:Y:S01]  /*2150*/  @UP1 USHF.R.U32.HI UR4, URZ, 0x2, UR5 ;  /* 0x000000023f041899 */ /* 0x000fe20008011605 */
[----:B------:R-:W-:Y:S02]  /*2160*/  IMAD.IADD R5, R5, 0x1, R3 ;  /* 0x0000000105057824 */ /* 0x000fe400078e0203 */
[----:B------:R-:W-:Y:S01]  /*2170*/  IMAD R3, R105, UR8, RZ ;  /* 0x0000000869037c24 */ /* 0x000fe2000f8e02ff */
[----:B------:R-:W-:Y:S01]  /*2180*/  @UP1 ULOP3.LUT UR40, UR40, 0x1, UR4, 0x78, !UPT ;  /* 0x0000000128281892 */ /* 0x000fe2000f8e7804 */
[----:B------:R-:W-:-:S04]  /*2190*/  IMAD.WIDE.U32 R106, R104, UR8, R4 ;  /* 0x00000008686a7c25 */ /* 0x000fc8000f8e0004 */
[----:B------:R-:W-:Y:S02]  /*21a0*/  IMAD R7, R104, UR9, R3 ;  /* 0x0000000968077c24 */ /* 0x000fe4000f8e0203 */
[----:B------:R-:W-:Y:S01]  /*21b0*/  IMAD.MOV.U32 R0, RZ, RZ, -0x1 ;  /* 0xffffffffff007424 */ /* 0x000fe200078e00ff */
[----:B------:R-:W-:Y:S06]  /*21c0*/  @P0 BRA `(.L_x_32) ;  /* 0x00000040001c0947 */ /* 0x000fec0003800000 */
[----:B-----5:R-:W-:Y:S01]  /*21d0*/  FSETP.NEU.AND P0, PT, R90, RZ, PT ;  /* 0x000000ff5a00720b */ /* 0x020fe20003f0d000 */
[----:B------:R-:W-:Y:S01]  /*21e0*/  IMAD.IADD R4, R94, 0x1, -R100 ;  /* 0x000000015e047824 */ /* 0x000fe200078e0a64 */
[----:B------:R-:W-:Y:S01]  /*21f0*/  BSSY B0, `(.L_x_32) ;  /* 0x0000404000007945 */ /* 0x000fe20003800000 */
[----:B------:R-:W-:Y:S02]  /*2200*/  IMAD.IADD R3, R99, 0x1, -R6 ;  /* 0x0000000163037824 */ /* 0x000fe400078e0a06 */
[----:B------:R-:W-:Y:S01]  /*2210*/  IMAD.IADD R103, R107, 0x1, R7 ;  /* 0x000000016b677824 */ /* 0x000fe200078e0207 */
[----:B------:R-:W-:-:S04]  /*2220*/  ISETP.GT.AND P2, PT, R4, RZ, PT ;  /* 0x000000ff0400720c */ /* 0x000fc80003f44270 */
[----:B------:R-:W-:-:S03]  /*2230*/  ISETP.GT.AND P1, PT, R3, RZ, P2 ;  /* 0x000000ff0300720c */ /* 0x000fc60001724270 */
[----:B------:R-:W-:Y:S10]  /*2240*/  @!P0 BRA `(.L_x_33) ;  /* 0x0000002c00288947 */ /* 0x000ff40003800000 */
[----:B------:R-:W0:Y:S01]  /*2250*/  LDC.64 R110, c[0x0][0x5b8] ;  /* 0x00016e00ff6e7b82 */ /* 0x000e220000000a00 */
[----:B------:R-:W-:-:S07]  /*2260*/  ULDC.64 UR4, c[0x0][0x5c0] ;  /* 0x0001700000047ab9 */ /* 0x000fce0000000a00 */
[----:B------:R-:W1:Y:S08]  /*2270*/  LDC.64 R112, c[0x0][0x5b0] ;  /* 0x00016c00ff707b82 */ /* 0x000e700000000a00 */
[----:B------:R-:W2:Y:S01]  /*2280*/  LDC.64 R114, c[0x0][0x5a8] ;  /* 0x00016a00ff727b82 */ /* 0x000ea20000000a00 */
[-C--:B0-----:R-:W-:Y:S02]  /*2290*/  IMAD R6, R11, R110.reuse, RZ ;  /* 0x0000006e0b067224 */ /* 0x081fe400078e02ff */
[----:B------:R-:W-:-:S04]  /*22a0*/  IMAD.WIDE.U32 R108, R101, R110, R8 ;  /* 0x0000006e656c7225 */ /* 0x000fc800078e0008 */
[----:B------:R-:W-:Y:S02]  /*22b0*/  IMAD R107, R101, R111, R6 ;  /* 0x0000006f656b7224 */ /* 0x000fe400078e0206 */
[-C--:B-1----:R-:W-:Y:S02]  /*22c0*/  IMAD R5, R105, R112.reuse, RZ ;  /* 0x0000007069057224 */ /* 0x082fe400078e02ff */
[----:B------:R-:W-:Y:S02]  /*22d0*/  IMAD.IADD R13, R109, 0x1, R107 ;  /* 0x000000016d0d7824 */ /* 0x000fe400078e026b */
[----:B------:R-:W-:Y:S02]  /*22e0*/  IMAD.MOV.U32 R12, RZ, RZ, R108 ;  /* 0x000000ffff0c7224 */ /* 0x000fe400078e006c */
[C---:B------:R-:W-:Y:S02]  /*22f0*/  IMAD R111, R104.reuse, R113, R5 ;  /* 0x00000071686f7224 */ /* 0x040fe400078e0205 */
[----:B------:R-:W-:-:S04]  /*2300*/  IMAD.WIDE.U32 R6, R104, R112, R12 ;  /* 0x0000007068067225 */ /* 0x000fc800078e000c */
[----:B------:R-:W-:Y:S01]  /*2310*/  IMAD.IADD R5, R7, 0x1, R111 ;  /* 0x0000000107057824 */ /* 0x000fe200078e026f */
[----:B--2---:R-:W-:-:S04]  /*2320*/  LEA R14, P0, R6, R114, 0x1 ;  /* 0x00000072060e7211 */ /* 0x004fc800078008ff */
[----:B------:R-:W-:-:S05]  /*2330*/  LEA.HI.X R15, R6, R115, R5, 0x1, P0 ;  /* 0x00000073060f7211 */ /* 0x000fca00000f0c05 */
[----:B------:R0:W2:Y:S01]  /*2340*/  @P1 LDG.E.LTC128B.U16 R5, desc[UR36][R14.64] ;  /* 0x000000240e051981 */ /* 0x0000a2000c1e1520 */
[----:B------:R-:W-:Y:S01]  /*2350*/  LEA R10, P0, R106, UR4, 0x1 ;  /* 0x000000046a0a7c11 */ /* 0x000fe2000f8008ff */
[----:B------:R-:W-:Y:S01]  /*2360*/  IMAD.WIDE.U32 R6, R104, R112, R8 ;  /* 0x0000007068067225 */ /* 0x000fe200078e0008 */
[----:B------:R-:W-:Y:S03]  /*2370*/  BSSY B1, `(.L_x_34) ;  /* 0x0000012000017945 */ /* 0x000fe60003800000 */
[----:B------:R-:W-:Y:S02]  /*2380*/  IMAD.IADD R7, R111, 0x1, R7 ;  /* 0x000000016f077824 */ /* 0x000fe400078e0207 */
[----:B------:R-:W-:Y:S01]  /*2390*/  IMAD.WIDE.U32 R20, R101, R110, R6 ;  /* 0x0000006e65147225 */ /* 0x000fe200078e0006 */
[----:B0-----:R-:W-:-:S03]  /*23a0*/  SHF.L.U64.HI R15, R112, 0x3, R113 ;  /* 0x00000003700f7819 */ /* 0x001fc60000010271 */
[----:B------:R-:W-:Y:S01]  /*23b0*/  IMAD.IADD R7, R107, 0x1, R21 ;  /* 0x000000016b077824 */ /* 0x000fe200078e0215 */
[----:B------:R-:W-:Y:S01]  /*23c0*/  LEA R6, P4, R20, R114, 0x1 ;  /* 0x0000007214067211 */ /* 0x000fe200078808ff */
[----:B------:R-:W-:-:S03]  /*23d0*/  IMAD.SHL.U32 R14, R112, 0x8, RZ ;  /* 0x00000008700e7824 */ /* 0x000fc600078e00ff */
[----:B------:R-:W-:Y:S01]  /*23e0*/  LEA.HI.X R7, R20, R115, R7, 0x1, P4 ;  /* 0x0000007314077211 */ /* 0x000fe200020f0c07 */
[----:B--2---:R-:W-:-:S05]  /*23f0*/  HADD2.F32 R11, -RZ, R5.H0_H0 ;  /* 0x20000005ff0b7230 */ /* 0x004fca0000004100 */
[----:B------:R-:W-:-:S04]  /*2400*/  FMUL R11, R11, R90 ;  /* 0x0000005a0b0b7220 */ /* 0x000fc80000400000 */
[----:B------:R-:W-:Y:S01]  /*2410*/  FFMA R24, R24, R23, R11 ;  /* 0x0000001718187223 */ /* 0x000fe2000000000b */
[----:B------:R-:W-:Y:S02]  /*2420*/  LEA.HI.X R11, R106, UR5, R103, 0x1, P0 ;  /* 0x000000056a0b7c11 */ /* 0x000fe400080f0c67 */
[----:B------:R-:W-:Y:S02]  /*2430*/  ISETP.GT.AND P0, PT, R4, 0x1, PT ;  /* 0x000000010400780c */ /* 0x000fe40003f04270 */
[----:B------:R-:W-:Y:S02]  /*2440*/  F2FP.F16.F32.PACK_AB R24, RZ, R24 ;  /* 0x00000018ff18723e */ /* 0x000fe400000000ff */
[----:B------:R-:W-:-:S03]  /*2450*/  ISETP.GT.AND P3, PT, R3, RZ, P0 ;  /* 0x000000ff0300720c */ /* 0x000fc60000764270 */
[----:B------:R0:W-:Y:S10]  /*2460*/  @P1 STG.E.U16 desc[UR36][R10.64], R24 ;  /* 0x000000180a001986 */ /* 0x0001f4000c101524 */
[----:B------:R-:W-:Y:S05]  /*2470*/  @!P3 BRA `(.L_x_35) ;  /* 0x000000000004b947 */ /* 0x000fea0003800000 */
[----:B------:R1:W5:Y:S02]  /*2480*/  LDG.E.LTC128B.U16 R5, desc[UR36][R6.64+0x2] ;  /* 0x0000022406057981 */ /* 0x000364000c1e1520 */
.L_x_35:
[----:B------:R-:W-:Y:S05]  /*2490*/  BSYNC B1 ;  /* 0x0000000000017941 */ /* 0x000fea0003800000 */
.L_x_34:
[----:B-----5:R-:W-:Y:S01]  /*24a0*/  HADD2.F32 R103, -RZ, R5.H0_H0 ;  /* 0x20000005ff677230 */ /* 0x020fe20000004100 */
[----:B------:R-:W-:Y:S01]  /*24b0*/  ISETP.GT.AND P2, PT, R3, 0x8, P2 ;  /* 0x000000080300780c */ /* 0x000fe20001744270 */
[----:B------:R-:W-:Y:S01]  /*24c0*/  IMAD.WIDE.U32 R20, R104, R112, R14 ;  /* 0x0000007068147225 */ /* 0x000fe200078e000e */
[----:B0-----:R-:W-:-:S03]  /*24d0*/  PRMT R24, R5, 0x7610, R24 ;  /* 0x0000761005187816 */ /* 0x001fc60000000018 */
[----:B------:R-:W-:Y:S01]  /*24e0*/  FMUL R12, R103, R90 ;  /* 0x0000005a670c7220 */ /* 0x000fe20000400000 */
[----:B------:R-:W-:Y:S01]  /*24f0*/  IMAD.IADD R111, R111, 0x1, R21 ;  /* 0x000000016f6f7824 */ /* 0x000fe200078e0215 */
[----:B------:R-:W-:Y:S02]  /*2500*/  IADD3 R108, P1, R108, R20, RZ ;  /* 0x000000146c6c7210 */ /* 0x000fe40007f3e0ff */
[----:B------:R-:W-:-:S03]  /*2510*/  FFMA R12, R25, R23, R12 ;  /* 0x00000017190c7223 */ /* 0x000fc6000000000c */
[----:B------:R-:W-:Y:S01]  /*2520*/  IMAD.X R13, R111, 0x1, R13, P1 ;  /* 0x000000016f0d7824 */ /* 0x000fe200008e060d */
[C---:B------:R-:W-:Y:S02]  /*2530*/  LEA R14, P1, R108.reuse, R114, 0x1 ;  /* 0x000000726c0e7211 */ /* 0x040fe400078208ff */
[----:B------:R-:W-:Y:S02]  /*2540*/  F2FP.F16.F32.PACK_AB R12, RZ, R12 ;  /* 0x0000000cff0c723e */ /* 0x000fe400000000ff */
[----:B------:R-:W-:Y:S02]  /*2550*/  LEA.HI.X R15, R108, R115, R13, 0x1, P1 ;  /* 0x000000736c0f7211 */ /* 0x000fe400008f0c0d */
[----:B------:R-:W-:-:S05]  /*2560*/  PRMT R21, R12, 0x7610, R21 ;  /* 0x000076100c157816 */ /* 0x000fca0000000015 */
[----:B------:R0:W-:Y:S04]  /*2570*/  @P3 STG.E.U16 desc[UR36][R10.64+0x2], R21 ;  /* 0x000002150a003986 */ /* 0x0001e8000c101524 */
[----:B------:R-:W2:Y:S01]  /*2580*/  @P2 LDG.E.LTC128B.U16 R24, desc[UR36][R14.64] ;  /* 0x000000240e182981 */ /* 0x000ea2000c1e1520 */
[----:B------:R-:W-:Y:S01]  /*2590*/  IADD3 R20, P1, R8, R20, RZ ;  /* 0x0000001408147210 */ /* 0x000fe20007f3e0ff */
[----:B------:R-:W-:Y:S01]  /*25a0*/  BSSY B1, `(.L_x_36) ;  /* 0x0000011000017945 */ /* 0x000fe20003800000 */
[----:B------:R-:W-:Y:S02]  /*25b0*/  SHF.L.U64.HI R13, R91, 0x1, R92 ;  /* 0x000000015b0d7819 */ /* 0x000fe4000001025c */
[----:B------:R-:W-:Y:S01]  /*25c0*/  ISETP.GT.AND P0, PT, R3, 0x8, P0 ;  /* 0x000000080300780c */ /* 0x000fe20000704270 */
[----:B0-----:R-:W-:Y:S01]  /*25d0*/  IMAD.X R21, R9, 0x1, R111, P1 ;  /* 0x0000000109157824 */ /* 0x001fe200008e066f */
[----:B------:R-:W-:Y:S01]  /*25e0*/  LEA R12, P1, R91, R10, 0x1 ;  /* 0x0000000a5b0c7211 */ /* 0x000fe200078208ff */
[----:B------:R-:W-:-:S04]  /*25f0*/  IMAD.WIDE.U32 R20, R101, R110, R20 ;  /* 0x0000006e65147225 */ /* 0x000fc800078e0014 */
[----:B------:R-:W-:Y:S01]  /*2600*/  IMAD.X R13, R13, 0x1, R11, P1 ;  /* 0x000000010d0d7824 */ /* 0x000fe200008e060b */
[----:B------:R-:W-:Y:S01]  /*2610*/  LEA R8, P3, R20, R114, 0x1 ;  /* 0x0000007214087211 */ /* 0x000fe200078608ff */
[----:B------:R-:W-:-:S05]  /*2620*/  IMAD.IADD R9, R107, 0x1, R21 ;  /* 0x000000016b097824 */ /* 0x000fca00078e0215 */
[----:B------:R-:W-:Y:S01]  /*2630*/  LEA.HI.X R9, R20, R115, R9, 0x1, P3 ;  /* 0x0000007314097211 */ /* 0x000fe200018f0c09 */
[----:B--2---:R-:W-:-:S05]  /*2640*/  HADD2.F32 R5, -RZ, R24.H0_H0 ;  /* 0x20000018ff057230 */ /* 0x004fca0000004100 */
[----:B------:R-:W-:-:S04]  /*2650*/  FMUL R5, R5, R90 ;  /* 0x0000005a05057220 */ /* 0x000fc80000400000 */
[----:B------:R-:W-:-:S05]  /*2660*/  FFMA R5, R26, R23, R5 ;  /* 0x000000171a057223 */ /* 0x000fca0000000005 */
[----:B------:R-:W-:-:S05]  /*2670*/  F2FP.F16.F32.PACK_AB R5, RZ, R5 ;  /* 0x00000005ff05723e */ /* 0x000fca00000000ff */
[----:B------:R0:W-:Y:S01]  /*2680*/  @P2 STG.E.U16 desc[UR36][R12.64], R5 ;  /* 0x000000050c002986 */ /* 0x0001e2000c101524 */
[----:B------:R-:W-:Y:S05]  /*2690*/  @!P0 BRA `(.L_x_37) ;  /* 0x0000000000048947 */ /* 0x000fea0003800000 */
[----:B------:R2:W5:Y:S02]  /*26a0*/  LDG.E.LTC128B.U16 R24, desc[UR36][R8.64+0x2] ;  /* 0x0000022408187981 */ /* 0x000564000c1e1520 */
.L_x_37:
[----:B------:R-:W-:Y:S05]  /*26b0*/  BSYNC B1 ;  /* 0x0000000000017941 */ /* 0x000fea0003800000 */
.L_x_36:
[----:B0----5:R-:W-:Y:S01]  /*26c0*/  HADD2.F32 R5, -RZ, R24.H0_H0 ;  /* 0x20000018ff057230 */ /* 0x021fe20000004100 */
[----:B------:R-:W-:Y:S01]  /*26d0*/  ISETP.GT.AND P1, PT, R4, 0x8, PT ;  /* 0x000000080400780c */ /* 0x000fe20003f24270 */
[----:B------:R-:W-:Y:S03]  /*26e0*/  BSSY B1, `(.L_x_38) ;  /* 0x0000008000017945 */ /* 0x000fe60003800000 */
[----:B------:R-:W-:Y:S01]  /*26f0*/  FMUL R14, R5, R90 ;  /* 0x0000005a050e7220 */ /* 0x000fe20000400000 */
[----:B------:R-:W-:-:S03]  /*2700*/  ISETP.GT.AND P2, PT, R3, RZ, P1 ;  /* 0x000000ff0300720c */ /* 0x000fc60000f44270 */
[----:B------:R-:W-:-:S05]  /*2710*/  FFMA R14, R27, R23, R14 ;  /* 0x000000171b0e7223 */ /* 0x000fca000000000e */
[----:B------:R-:W-:-:S05]  /*2720*/  F2FP.F16.F32.PACK_AB R14, RZ, R14 ;  /* 0x0000000eff0e723e */ /* 0x000fca00000000ff */
[----:B------:R0:W-:Y:S01]  /*2730*/  @P0 STG.E.U16 desc[UR36][R12.64+0x2], R14 ;  /* 0x0000020e0c000986 */ /* 0x0001e2000c101524 */
[----:B------:R-:W-:Y:S05]  /*2740*/  @!P2 BRA `(.L_x_39) ;  /* 0x000000000004a947 */ /* 0x000fea0003800000 */
[----:B------:R3:W5:Y:S02]  /*2750*/  LDG.E.LTC128B.U16 R24, desc[UR36][R6.64+0x10] ;  /* 0x0000102406187981 */ /* 0x000764000c1e1520 */
.L_x_39:
[----:B------:R-:W-:Y:S05]  /*2760*/  BSYNC B1 ;  /* 0x0000000000017941 */ /* 0x000fea0003800000 */
.L_x_38:
[----:B-----5:R-:W-:Y:S01]  /*2770*/  HADD2.F32 R5, -RZ, R24.H0_H0 ;  /* 0x20000018ff057230 */ /* 0x020fe20000004100 */
        /* <DEDUP_REMOVED lines=9> */
.L_x_41:
[----:B------:R-:W-:Y:S05]  /*2810*/  BSYNC B1 ;  /* 0x0000000000017941 */ /* 0x000fea0003800000 */
.L_x_40:
[----:B----45:R-:W-:Y:S01]  /*2820*/  HADD2.F32 R5, -RZ, R24.H0_H0 ;  /* 0x20000018ff057230 */ /* 0x030fe20000004100 */
[----:B------:R-:W-:Y:S01]  /*2830*/  ISETP.GT.AND P1, PT, R3, 0x8, P1 ;  /* 0x000000080300780c */ /* 0x000fe20000f24270 */
[----:B------:R-:W-:Y:S03]  /*2840*/  BSSY B1, `(.L_x_42) ;  /* 0x0000007000017945 */ /* 0x000fe60003800000 */
[----:B0-----:R-:W-:-:S04]  /*2850*/  FMUL R14, R5, R90 ;  /* 0x0000005a050e7220 */ /* 0x001fc80000400000 */
[----:B------:R-:W-:-:S05]  /*2860*/  FFMA R14, R29, R23, R14 ;  /* 0x000000171d0e7223 */ /* 0x000fca000000000e */
[----:B------:R-:W-:-:S05]  /*2870*/  F2FP.F16.F32.PACK_AB R14, RZ, R14 ;  /* 0x0000000eff0e723e */ /* 0x000fca00000000ff */
[----:B------:R0:W-:Y:S01]  /*2880*/  @P3 STG.E.U16 desc[UR36][R10.64+0x12], R14 ;  /* 0x0000120e0a003986 */ /* 0x0001e2000c101524 */
[----:B------:R-:W-:Y:S05]  /*2890*/  @!P1 BRA `(.L_x_43) ;  /* 0x0000000000049947 */ /* 0x000fea0003800000 */
[----:B------:R4:W5:Y:S02]  /*28a0*/  LDG.E.LTC128B.U16 R24, desc[UR36][R8.64+0x10] ;  /* 0x0000102408187981 */ /* 0x000964000c1e1520 */
.L_x_43:
[----:B------:R-:W-:Y:S05]  /*28b0*/  BSYNC B1 ;  /* 0x0000000000017941 */ /* 0x000fea0003800000 */
.L_x_42:
[----:B-----5:R-:W-:Y:S01]  /*28c0*/  HADD2.F32 R5, -RZ, R24.H0_H0 ;  /* 0x20000018ff057230 */ /* 0x020fe20000004100 */
[----:B------:R-:W-:Y:S01]  /*28d0*/  ISETP.GT.AND P0, PT, R3, 0x8, P0 ;  /* 0x000000080300780c */ /* 0x000fe20000704270 */
[----:B------:R-:W-:Y:S03]  /*28e0*/  BSSY B1, `(.L_x_44) ;  /* 0x0000007000017945 */ /* 0x000fe60003800000 */
[----:B------:R-:W-:-:S04]  /*28f0*/  FMUL R5, R5, R90 ;  /* 0x0000005a05057220 */ /* 0x000fc80000400000 */
[----:B------:R-:W-:-:S05]  /*2900*/  FFMA R5, R30, R23, R5 ;  /* 0x000000171e057223 */ /* 0x000fca0000000005 */
[----:B------:R-:W-:-:S05]  /*2910*/  F2FP.F16.F32.PACK_AB R5, RZ, R5 ;  /* 0x00000005ff05723e */ /* 0x000fca00000000ff */
[----:B------:R0:W-:Y:S01]  /*2920*/  @P1 STG.E.U16 desc[UR36][R12.64+0x10], R5 ;  /* 0x000010050c001986 */ /* 0x0001e2000c101524 */
[----:B------:R-:W-:Y:S05]  /*2930*/  @!P0 BRA `(.L_x_45) ;  /* 0x0000000000048947 */ /* 0x000fea0003800000 */
[----:B------:R0:W5:Y:S02]  /*2940*/  LDG.E.LTC128B.U16 R24, desc[UR36][R8.64+0x12] ;  /* 0x0000122408187981 */ /* 0x000164000c1e1520 */
.L_x_45:
[----:B------:R-:W-:Y:S05]  /*2950*/  BSYNC B1 ;  /* 0x0000000000017941 */ /* 0x000fea0003800000 */
.L_x_44:
        /* <DEDUP_REMOVED lines=10> */
.L_x_47:
[----:B------:R-:W-:Y:S05]  /*2a00*/  BSYNC B1 ;  /* 0x0000000000017941 */ /* 0x000fea0003800000 */
.L_x_46:
        /* <DEDUP_REMOVED lines=10> */
.L_x_49:
[----:B------:R-:W-:Y:S05]  /*2ab0*/  BSYNC B1 ;  /* 0x0000000000017941 */ /* 0x000fea0003800000 */
.L_x_48:
[----:B0----5:R-:W-:Y:S01]  /*2ac0*/  HADD2.F32 R5, -RZ, R24.H0_H0 ;  /* 0x20000018ff057230 */ /* 0x021fe20000004100 */
        /* <DEDUP_REMOVED lines=8> */
.L_x_51:
[----:B------:R-:W-:Y:S05]  /*2b50*/  BSYNC B1 ;  /* 0x0000000000017941 */ /* 0x000fea0003800000 */
.L_x_50:
        /* <DEDUP_REMOVED lines=9> */
.L_x_53:
[----:B------:R-:W-:Y:S05]  /*2bf0*/  BSYNC B1 ;  /* 0x0000000000017941 */ /* 0x000fea0003800000 */
.L_x_52:
        /* <DEDUP_REMOVED lines=10> */
.L_x_55:
[----:B------:R-:W-:Y:S05]  /*2ca0*/  BSYNC B1 ;  /* 0x0000000000017941 */ /* 0x000fea0003800000 */
.L_x_54:
        /* <DEDUP_REMOVED lines=10> */
.L_x_57:
[----:B------:R-:W-:Y:S05]  /*2d50*/  BSYNC B1 ;  /* 0x0000000000017941 */ /* 0x000fea0003800000 */
.L_x_56:
        /* <DEDUP_REMOVED lines=9> */
.L_x_59:
[----:B------:R-:W-:Y:S05]  /*2df0*/  BSYNC B1 ;  /* 0x0000000000017941 */ /* 0x000fea0003800000 */
.L_x_58:
        /* <DEDUP_REMOVED lines=9> */
.L_x_61:
[----:B------:R-:W-:Y:S05]  /*2e90*/  BSYNC B1 ;  /* 0x0000000000017941 */ /* 0x000fea0003800000 */
.L_x_60:
        /* <DEDUP_REMOVED lines=10> */
.L_x_63:
[----:B------:R-:W-:Y:S05]  /*2f40*/  BSYNC B1 ;  /* 0x0000000000017941 */ /* 0x000fea0003800000 */
.L_x_62:
        /* <DEDUP_REMOVED lines=10> */
.L_x_65:
[----:B------:R-:W-:Y:S05]  /*2ff0*/  BSYNC B1 ;  /* 0x0000000000017941 */ /* 0x000fea0003800000 */
.L_x_64:
        /* <DEDUP_REMOVED lines=9> */
.L_x_67:
[----:B------:R-:W-:Y:S05]  /*3090*/  BSYNC B1 ;  /* 0x0000000000017941 */ /* 0x000fea0003800000 */
.L_x_66:
        /* <DEDUP_REMOVED lines=9> */
.L_x_69:
[----:B------:R-:W-:Y:S05]  /*3130*/  BSYNC B1 ;  /* 0x0000000000017941 */ /* 0x000fea0003800000 */
.L_x_68:
        /* <DEDUP_REMOVED lines=10> */
.L_x_71:
[----:B------:R-:W-:Y:S05]  /*31e0*/  BSYNC B1 ;  /* 0x0000000000017941 */ /* 0x000fea0003800000 */
.L_x_70:
        /* <DEDUP_REMOVED lines=10> */
.L_x_73:
[----:B------:R-:W-:Y:S05]  /*3290*/  BSYNC B1 ;  /* 0x0000000000017941 */ /* 0x000fea0003800000 */
.L_x_72:
        /* <DEDUP_REMOVED lines=9> */
.L_x_75:
[----:B------:R-:W-:Y:S05]  /*3330*/  BSYNC B1 ;  /* 0x0000000000017941 */ /* 0x000fea0003800000 */
.L_x_74:
        /* <DEDUP_REMOVED lines=9> */
.L_x_77:
[----:B------:R-:W-:Y:S05]  /*33d0*/  BSYNC B1 ;  /* 0x0000000000017941 */ /* 0x000fea0003800000 */
.L_x_76:
        /* <DEDUP_REMOVED lines=10> */
.L_x_79:
[----:B------:R-:W-:Y:S05]  /*3480*/  BSYNC B1 ;  /* 0x0000000000017941 */ /* 0x000fea0003800000 */
.L_x_78:
        /* <DEDUP_REMOVED lines=10> */
.L_x_81:
[----:B------:R-:W-:Y:S05]  /*3530*/  BSYNC B1 ;  /* 0x0000000000017941 */ /* 0x000fea0003800000 */
.L_x_80:
        /* <DEDUP_REMOVED lines=9> */
.L_x_83:
[----:B------:R-:W-:Y:S05]  /*35d0*/  BSYNC B1 ;  /* 0x0000000000017941 */ /* 0x000fea0003800000 */
.L_x_82:
        /* <DEDUP_REMOVED lines=9> */
.L_x_85:
[----:B------:R-:W-:Y:S05]  /*3670*/  BSYNC B1 ;  /* 0x0000000000017941 */ /* 0x000fea0003800000 */
.L_x_84:
        /* <DEDUP_REMOVED lines=10> */
.L_x_87:
[----:B------:R-:W-:Y:S05]  /*3720*/  BSYNC B1 ;  /* 0x0000000000017941 */ /* 0x000fea0003800000 */
.L_x_86:
        /* <DEDUP_REMOVED lines=10> */
.L_x_89:
[----:B------:R-:W-:Y:S05]  /*37d0*/  BSYNC B1 ;  /* 0x0000000000017941 */ /* 0x000fea0003800000 */
.L_x_88:
        /* <DEDUP_REMOVED lines=9> */
.L_x_91:
[----:B------:R-:W-:Y:S05]  /*3870*/  BSYNC B1 ;  /* 0x0000000000017941 */ /* 0x000fea0003800000 */
.L_x_90:
        /* <DEDUP_REMOVED lines=9> */
.L_x_93:
[----:B------:R-:W-:Y:S05]  /*3910*/  BSYNC B1 ;  /* 0x0000000000017941 */ /* 0x000fea0003800000 */
.L_x_92:
        /* <DEDUP_REMOVED lines=10> */
.L_x_95:
[----:B------:R-:W-:Y:S05]  /*39c0*/  BSYNC B1 ;  /* 0x0000000000017941 */ /* 0x000fea0003800000 */
.L_x_94:
        /* <DEDUP_REMOVED lines=10> */
.L_x_97:
[----:B------:R-:W-:Y:S05]  /*3a70*/  BSYNC B1 ;  /* 0x0000000000017941 */ /* 0x000fea0003800000 */
.L_x_96:
        /* <DEDUP_REMOVED lines=9> */
.L_x_99:
[----:B------:R-:W-:Y:S05]  /*3b10*/  BSYNC B1 ;  /* 0x0000000000017941 */ /* 0x000fea0003800000 */
.L_x_98:
        /* <DEDUP_REMOVED lines=9> */
.L_x_101:
[----:B------:R-:W-:Y:S05]  /*3bb0*/  BSYNC B1 ;  /* 0x0000000000017941 */ /* 0x000fea0003800000 */
.L_x_100:
        /* <DEDUP_REMOVED lines=10> */
.L_x_103:
[----:B------:R-:W-:Y:S05]  /*3c60*/  BSYNC B1 ;  /* 0x0000000000017941 */ /* 0x000fea0003800000 */
.L_x_102:
        /* <DEDUP_REMOVED lines=10> */
.L_x_105:
[----:B------:R-:W-:Y:S05]  /*3d10*/  BSYNC B1 ;  /* 0x0000000000017941 */ /* 0x000fea0003800000 */
.L_x_104:
        /* <DEDUP_REMOVED lines=9> */
.L_x_107:
[----:B------:R-:W-:Y:S05]  /*3db0*/  BSYNC B1 ;  /* 0x0000000000017941 */ /* 0x000fea0003800000 */
.L_x_106:
        /* <DEDUP_REMOVED lines=9> */
.L_x_109:
[----:B------:R-:W-:Y:S05]  /*3e50*/  BSYNC B1 ;  /* 0x0000000000017941 */ /* 0x000fea0003800000 */
.L_x_108:
        /* <DEDUP_REMOVED lines=10> */
.L_x_111:
[----:B------:R-:W-:Y:S05]  /*3f00*/  BSYNC B1 ;  /* 0x0000000000017941 */ /* 0x000fea0003800000 */
.L_x_110:
        /* <DEDUP_REMOVED lines=10> */
.L_x_113:
[----:B------:R-:W-:Y:S05]  /*3fb0*/  BSYNC B1 ;  /* 0x0000000000017941 */ /* 0x000fea0003800000 */
.L_x_112:
        /* <DEDUP_REMOVED lines=9> */
.L_x_115:
[----:B------:R-:W-:Y:S05]  /*4050*/  BSYNC B1 ;  /* 0x0000000000017941 */ /* 0x000fea0003800000 */
.L_x_114:
        /* <DEDUP_REMOVED lines=9> */
.L_x_117:
[----:B------:R-:W-:Y:S05]  /*40f0*/  BSYNC B1 ;  /* 0x0000000000017941 */ /* 0x000fea0003800000 */
.L_x_116:
        /* <DEDUP_REMOVED lines=10> */
.L_x_119:
[----:B------:R-:W-:Y:S05]  /*41a0*/  BSYNC B1 ;  /* 0x0000000000017941 */ /* 0x000fea0003800000 */
.L_x_118:
        /* <DEDUP_REMOVED lines=10> */
.L_x_121:
[----:B------:R-:W-:Y:S05]  /*4250*/  BSYNC B1 ;  /* 0x0000000000017941 */ /* 0x000fea0003800000 */
.L_x_120:
        /* <DEDUP_REMOVED lines=9> */
.L_x_123:
[----:B------:R-:W-:Y:S05]  /*42f0*/  BSYNC B1 ;  /* 0x0000000000017941 */ /* 0x000fea0003800000 */
.L_x_122:
        /* <DEDUP_REMOVED lines=9> */
.L_x_125:
[----:B------:R-:W-:Y:S05]  /*4390*/  BSYNC B1 ;  /* 0x0000000000017941 */ /* 0x000fea0003800000 */
.L_x_124:
        /* <DEDUP_REMOVED lines=10> */
.L_x_127:
[----:B------:R-:W-:Y:S05]  /*4440*/  BSYNC B1 ;  /* 0x0000000000017941 */ /* 0x000fea0003800000 */
.L_x_126:
        /* <DEDUP_REMOVED lines=10> */
.L_x_129:
[----:B------:R-:W-:Y:S05]  /*44f0*/  BSYNC B1 ;  /* 0x0000000000017941 */ /* 0x000fea0003800000 */
.L_x_128:
        /* <DEDUP_REMOVED lines=9> */
.L_x_131:
[----:B------:R-:W-:Y:S05]  /*4590*/  BSYNC B1 ;  /* 0x0000000000017941 */ /* 0x000fea0003800000 */
.L_x_130:
        /* <DEDUP_REMOVED lines=9> */
.L_x_133:
[----:B------:R-:W-:Y:S05]  /*4630*/  BSYNC B1 ;  /* 0x0000000000017941 */ /* 0x000fea0003800000 */
.L_x_132:
        /* <DEDUP_REMOVED lines=10> */
.L_x_135:
[----:B------:R-:W-:Y:S05]  /*46e0*/  BSYNC B1 ;  /* 0x0000000000017941 */ /* 0x000fea0003800000 */
.L_x_134:
        /* <DEDUP_REMOVED lines=10> */
.L_x_137:
[----:B------:R-:W-:Y:S05]  /*4790*/  BSYNC B1 ;  /* 0x0000000000017941 */ /* 0x000fea0003800000 */
.L_x_136:
        /* <DEDUP_REMOVED lines=9> */
.L_x_139:
[----:B------:R-:W-:Y:S05]  /*4830*/  BSYNC B1 ;  /* 0x0000000000017941 */ /* 0x000fea0003800000 */
.L_x_138:
        /* <DEDUP_REMOVED lines=9> */
.L_x_141:
[----:B------:R-:W-:Y:S05]  /*48d0*/  BSYNC B1 ;  /* 0x0000000000017941 */ /* 0x000fea0003800000 */
.L_x_140:
        /* <DEDUP_REMOVED lines=10> */
.L_x_143:
[----:B------:R-:W-:Y:S05]  /*4980*/  BSYNC B1 ;  /* 0x0000000000017941 */ /* 0x000fea0003800000 */
.L_x_142:
        /* <DEDUP_REMOVED lines=10> */
.L_x_145:
[----:B------:R-:W-:Y:S05]  /*4a30*/  BSYNC B1 ;  /* 0x0000000000017941 */ /* 0x000fea0003800000 */
.L_x_144:
        /* <DEDUP_REMOVED lines=9> */
.L_x_147:
[----:B------:R-:W-:Y:S05]  /*4ad0*/  BSYNC B1 ;  /* 0x0000000000017941 */ /* 0x000fea0003800000 */
.L_x_146:
        /* <DEDUP_REMOVED lines=9> */
.L_x_149:
[----:B------:R-:W-:Y:S05]  /*4b70*/  BSYNC B1 ;  /* 0x0000000000017941 */ /* 0x000fea0003800000 */
.L_x_148:
        /* <DEDUP_REMOVED lines=10> */
.L_x_151:
[----:B------:R-:W-:Y:S05]  /*4c20*/  BSYNC B1 ;  /* 0x0000000000017941 */ /* 0x000fea0003800000 */
.L_x_150:
[----:B-----5:R-:W-:Y:S01]  /*4c30*/  HADD2.F32 R5, -RZ, R24.H0_H0 ;  /* 0x20000018ff057230 */ /* 0x020fe20000004100 */
[----:B------:R-:W-:Y:S01]  /*4c40*/  ISETP.GT.AND P0, PT, R4, 0x79, PT ;  /* 0x000000790400780c */ /* 0x000fe20003f04270 */
[----:B------:R-:W-:Y:S01]  /*4c50*/  @P2 IMAD.MOV.U32 R4, RZ, RZ, R10 ;  /* 0x000000ffff042224 */ /* 0x000fe200078e000a */
[----:B------:R-:W-:Y:S02]  /*4c60*/  BSSY B1, `(.L_x_152) ;  /* 0x000000a000017945 */ /* 0x000fe40003800000 */
[----:B------:R-:W-:Y:S01]  /*4c70*/  FMUL R5, R5, R90 ;  /* 0x0000005a05057220 */ /* 0x000fe20000400000 */
[----:B------:R-:W-:-:S03]  /*4c80*/  ISETP.GT.AND P3, PT, R3, RZ, P0 ;  /* 0x000000ff0300720c */ /* 0x000fc60000764270 */
[----:B------:R-:W-:-:S05]  /*4c90*/  FFMA R5, R84, R23, R5 ;  /* 0x0000001754057223 */ /* 0x000fca0000000005 */
[----:B------:R-:W-:-:S04]  /*4ca0*/  F2FP.F16.F32.PACK_AB R5, RZ, R5 ;  /* 0x00000005ff05723e */ /* 0x000fc800000000ff */
[----:B0-----:R-:W-:Y:S01]  /*4cb0*/  PRMT R14, R5, 0x7610, R14 ;  /* 0x00007610050e7816 */ /* 0x001fe2000000000e */
[----:B------:R-:W-:-:S05]  /*4cc0*/  @P2 IMAD.MOV.U32 R5, RZ, RZ, R11 ;  /* 0x000000ffff052224 */ /* 0x000fca00078e000b */
[----:B------:R0:W-:Y:S01]  /*4cd0*/  @P2 STG.E.U16 desc[UR36][R4.64+0xf0], R14 ;  /* 0x0000f00e04002986 */ /* 0x0001e2000c101524 */
[----:B------:R-:W-:Y:S05]  /*4ce0*/  @!P3 BRA `(.L_x_153) ;  /* 0x000000000004b947 */ /* 0x000fea0003800000 */
[----:B------:R0:W5:Y:S02]  /*4cf0*/  LDG.E.LTC128B.U16 R24, desc[UR36][R6.64+0xf2] ;  /* 0x0000f22406187981 */ /* 0x000164000c1e1520 */
.L_x_153:
[----:B------:R-:W-:Y:S05]  /*4d00*/  BSYNC B1 ;  /* 0x0000000000017941 */ /* 0x000fea0003800000 */
.L_x_152:
        /* <DEDUP_REMOVED lines=9> */
.L_x_155:
[----:B------:R-:W-:Y:S05]  /*4da0*/  BSYNC B1 ;  /* 0x0000000000017941 */ /* 0x000fea0003800000 */
.L_x_154:
[----:B-----5:R-:W-:Y:S01]  /*4db0*/  HADD2.F32 R5, -RZ, R24.H0_H0 ;  /* 0x20000018ff057230 */ /* 0x020fe20000004100 */
[----:B------:R-:W-:Y:S01]  /*4dc0*/  ISETP.GT.AND P0, PT, R3, 0x8, P0 ;  /* 0x000000080300780c */ /* 0x000fe20000704270 */
[----:B0-----:R-:W-:Y:S01]  /*4dd0*/  @P1 IMAD.MOV.U32 R4, RZ, RZ, R12 ;  /* 0x000000ffff041224 */ /* 0x001fe200078e000c */
[----:B------:R-:W-:Y:S02]  /*4de0*/  BSSY B1, `(.L_x_156) ;  /* 0x0000009000017945 */ /* 0x000fe40003800000 */
[----:B------:R-:W-:-:S04]  /*4df0*/  FMUL R5, R5, R90 ;  /* 0x0000005a05057220 */ /* 0x000fc80000400000 */
[----:B------:R-:W-:-:S05]  /*4e00*/  FFMA R5, R86, R23, R5 ;  /* 0x0000001756057223 */ /* 0x000fca0000000005 */
[----:B------:R-:W-:-:S04]  /*4e10*/  F2FP.F16.F32.PACK_AB R5, RZ, R5 ;  /* 0x00000005ff05723e */ /* 0x000fc800000000ff */
[----:B-1-3--:R-:W-:Y:S01]  /*4e20*/  PRMT R6, R5, 0x7610, R6 ;  /* 0x0000761005067816 */ /* 0x00afe20000000006 */
[----:B------:R-:W-:-:S05]  /*4e30*/  @P1 IMAD.MOV.U32 R5, RZ, RZ, R13 ;  /* 0x000000ffff051224 */ /* 0x000fca00078e000d */
[----:B------:R0:W-:Y:S01]  /*4e40*/  @P1 STG.E.U16 desc[UR36][R4.64+0xf0], R6 ;  /* 0x0000f00604001986 */ /* 0x0001e2000c101524 */
[----:B------:R-:W-:Y:S05]  /*4e50*/  @!P0 BRA `(.L_x_157) ;  /* 0x0000000000048947 */ /* 0x000fea0003800000 */
[----:B------:R1:W5:Y:S02]  /*4e60*/  LDG.E.LTC128B.U16 R24, desc[UR36][R8.64+0xf2] ;  /* 0x0000f22408187981 */ /* 0x000364000c1e1520 */
.L_x_157:
[----:B------:R-:W-:Y:S05]  /*4e70*/  BSYNC B1 ;  /* 0x0000000000017941 */ /* 0x000fea0003800000 */
.L_x_156:
[----:B------:R-:W-:Y:S05]  /*4e80*/  @!P0 BRA `(.L_x_158) ;  /* 0x0000001000e88947 */ /* 0x000fea0003800000 */
[----:B-----5:R-:W-:-:S05]  /*4e90*/  HADD2.F32 R3, -RZ, R24.H0_H0 ;  /* 0x20000018ff037230 */ /* 0x020fca0000004100 */
[----:B0-----:R-:W-:-:S04]  /*4ea0*/  FMUL R4, R3, R90 ;  /* 0x0000005a03047220 */ /* 0x001fc80000400000 */
[----:B------:R-:W-:-:S05]  /*4eb0*/  FFMA R4, R87, R23, R4 ;  /* 0x0000001757047223 */ /* 0x000fca0000000004 */
[----:B------:R-:W-:-:S05]  /*4ec0*/  F2FP.F16.F32.PACK_AB R4, RZ, R4 ;  /* 0x00000004ff04723e */ /* 0x000fca00000000ff */
[----:B------:R3:W-:Y:S01]  /*4ed0*/  STG.E.U16 desc[UR36][R12.64+0xf2], R4 ;  /* 0x0000f2040c007986 */ /* 0x0007e2000c101524 */
[----:B------:R-:W-:Y:S05]  /*4ee0*/  BRA `(.L_x_158) ;  /* 0x0000001000d07947 */ /* 0x000fea0003800000 */
.L_x_33:
[----:B------:R-:W-:Y:S01]  /*4ef0*/  ISETP.GT.AND P3, PT, R4, 0x1, PT ;  /* 0x000000010400780c */ /* 0x000fe20003f64270 */
[----:B------:R-:W-:Y:S01]  /*4f00*/  ULDC.64 UR4, c[0x0][0x5c0] ;  /* 0x0001700000047ab9 */ /* 0x000fe20000000a00 */
[-C--:B------:R-:W-:Y:S01]  /*4f10*/  FMUL R24, R24, R23.reuse ;  /* 0x0000001718187220 */ /* 0x080fe20000400000 */
[----:B------:R-:W-:Y:S01]  /*4f20*/  LEA R6, P4, R106, UR4, 0x1 ;  /* 0x000000046a067c11 */ /* 0x000fe2000f8808ff */
[-C--:B------:R-:W-:Y:S01]  /*4f30*/  FMUL R25, R25, R23.reuse ;  /* 0x0000001719197220 */ /* 0x080fe20000400000 */
[----:B------:R-:W-:Y:S01]  /*4f40*/  ISETP.GT.AND P0, PT, R3, RZ, P3 ;  /* 0x000000ff0300720c */ /* 0x000fe20001f04270 */
[-C--:B------:R-:W-:Y:S01]  /*4f50*/  FMUL R26, R26, R23.reuse ;  /* 0x000000171a1a7220 */ /* 0x080fe20000400000 */
[----:B------:R-:W-:Y:S01]  /*4f60*/  F2FP.F16.F32.PACK_AB R24, RZ, R24 ;  /* 0x00000018ff18723e */ /* 0x000fe200000000ff */
[-C--:B------:R-:W-:Y:S01]  /*4f70*/  FMUL R27, R27, R23.reuse ;  /* 0x000000171b1b7220 */ /* 0x080fe20000400000 */
[----:B------:R-:W-:Y:S01]  /*4f80*/  LEA.HI.X R7, R106, UR5, R103, 0x1, P4 ;  /* 0x000000056a077c11 */ /* 0x000fe2000a0f0c67 */
[----:B------:R-:W-:Y:S01]  /*4f90*/  FMUL R28, R28, R23 ;  /* 0x000000171c1c7220 */ /* 0x000fe20000400000 */
[----:B------:R-:W-:Y:S01]  /*4fa0*/  F2FP.F16.F32.PACK_AB R25, RZ, R25 ;  /* 0x00000019ff19723e */ /* 0x000fe200000000ff */
[-C--:B------:R-:W-:Y:S01]  /*4fb0*/  FMUL R29, R29, R23.reuse ;  /* 0x000000171d1d7220 */ /* 0x080fe20000400000 */
[----:B------:R-:W-:Y:S01]  /*4fc0*/  ISETP.GT.AND P2, PT, R3, 0x8, P2 ;  /* 0x000000080300780c */ /* 0x000fe20001744270 */
[----:B------:R-:W-:Y:S01]  /*4fd0*/  @P1 STG.E.U16 desc[UR36][R6.64], R24 ;  /* 0x0000001806001986 */ /* 0x000fe2000c101524 */
[----:B------:R-:W-:Y:S01]  /*4fe0*/  ISETP.GT.AND P1, PT, R4, 0x8, PT ;  /* 0x000000080400780c */ /* 0x000fe20003f24270 */
[-C--:B------:R-:W-:Y:S01]  /*4ff0*/  FMUL R30, R30, R23.reuse ;  /* 0x000000171e1e7220 */ /* 0x080fe20000400000 */
[C---:B------:R-:W-:Y:S01]  /*5000*/  SHF.L.U64.HI R5, R91.reuse, 0x1, R92 ;  /* 0x000000015b057819 */ /* 0x040fe2000001025c */
[----:B------:R-:W-:Y:S01]  /*5010*/  @P0 STG.E.U16 desc[UR36][R6.64+0x2], R25 ;  /* 0x0000021906000986 */ /* 0x000fe2000c101524 */
[----:B------:R-:W-:Y:S01]  /*5020*/  LEA R8, P5, R91, R6, 0x1 ;  /* 0x000000065b087211 */ /* 0x000fe200078a08ff */
[-C--:B------:R-:W-:Y:S01]  /*5030*/  FMUL R31, R31, R23.reuse ;  /* 0x000000171f1f7220 */ /* 0x080fe20000400000 */
[----:B------:R-:W-:Y:S01]  /*5040*/  ISETP.GT.AND P3, PT, R3, 0x8, P3 ;  /* 0x000000080300780c */ /* 0x000fe20001f64270 */
[-C--:B------:R-:W-:Y:S01]  /*5050*/  FMUL R32, R32, R23.reuse ;  /* 0x0000001720207220 */ /* 0x080fe20000400000 */
[----:B------:R-:W-:Y:S01]  /*5060*/  ISETP.GT.AND P0, PT, R4, 0x9, PT ;  /* 0x000000090400780c */ /* 0x000fe20003f04270 */
[----:B------:R-:W-:Y:S01]  /*5070*/  IMAD.X R9, R5, 0x1, R7, P5 ;  /* 0x0000000105097824 */ /* 0x000fe200028e0607 */
[----:B------:R-:W-:Y:S01]  /*5080*/  ISETP.GT.AND P4, PT, R3, RZ, P1 ;  /* 0x000000ff0300720c */ /* 0x000fe20000f84270 */
[-C--:B------:R-:W-:Y:S01]  /*5090*/  FMUL R33, R33, R23.reuse ;  /* 0x0000001721217220 */ /* 0x080fe20000400000 */
[----:B------:R-:W-:Y:S01]  /*50a0*/  F2FP.F16.F32.PACK_AB R26, RZ, R26 ;  /* 0x0000001aff1a723e */ /* 0x000fe200000000ff */
[-C--:B------:R-:W-:Y:S01]  /*50b0*/  FMUL R34, R34, R23.reuse ;  /* 0x0000001722227220 */ /* 0x080fe20000400000 */
[----:B------:R-:W-:Y:S01]  /*50c0*/  ISETP.GT.AND P5, PT, R3, RZ, P0 ;  /* 0x000000ff0300720c */ /* 0x000fe200007a4270 */
[----:B------:R-:W-:Y:S01]  /*50d0*/  FMUL R35, R35, R23 ;  /* 0x0000001723237220 */ /* 0x000fe20000400000 */
[----:B------:R-:W-:Y:S01]  /*50e0*/  F2FP.F16.F32.PACK_AB R27, RZ, R27 ;  /* 0x0000001bff1b723e */ /* 0x000fe200000000ff */
[----:B------:R-:W-:Y:S01]  /*50f0*/  @P2 STG.E.U16 desc[UR36][R8.64], R26 ;  /* 0x0000001a08002986 */ /* 0x000fe2000c101524 */
[----:B------:R-:W-:Y:S01]  /*5100*/  F2FP.F16.F32.PACK_AB R28, RZ, R28 ;  /* 0x0000001cff1c723e */ /* 0x000fe200000000ff */
[-C--:B------:R-:W-:Y:S01]  /*5110*/  FMUL R36, R36, R23.reuse ;  /* 0x0000001724247220 */ /* 0x080fe20000400000 */
[----:B------:R-:W-:Y:S01]  /*5120*/  ISETP.GT.AND P2, PT, R3, 0x8, P1 ;  /* 0x000000080300780c */ /* 0x000fe20000f44270 */
[----:B------:R-:W-:Y:S01]  /*5130*/  @P3 STG.E.U16 desc[UR36][R8.64+0x2], R27 ;  /* 0x0000021b08003986 */ /* 0x000fe2000c101524 */
[----:B------:R-:W-:Y:S01]  /*5140*/  ISETP.GT.AND P1, PT, R4, 0x10, PT ;  /* 0x000000100400780c */ /* 0x000fe20003f24270 */
[----:B------:R-:W-:Y:S01]  /*5150*/  FMUL R37, R37, R23 ;  /* 0x0000001725257220 */ /* 0x000fe20000400000 */
[----:B------:R-:W-:Y:S01]  /*5160*/  F2FP.F16.F32.PACK_AB R29, RZ, R29 ;  /* 0x0000001dff1d723e */ /* 0x000fe200000000ff */
[----:B------:R-:W-:Y:S01]  /*5170*/  @P4 STG.E.U16 desc[UR36][R6.64+0x10], R28 ;  /* 0x0000101c06004986 */ /* 0x000fe2000c101524 */
[C---:B------:R-:W-:Y:S01]  /*5180*/  ISETP.GT.AND P3, PT, R3.reuse, 0x8, P0 ;  /* 0x000000080300780c */ /* 0x040fe20000764270 */
[-C--:B------:R-:W-:Y:S01]  /*5190*/  FMUL R38, R38, R23.reuse ;  /* 0x0000001726267220 */ /* 0x080fe20000400000 */
[----:B------:R-:W-:Y:S01]  /*51a0*/  ISETP.GT.AND P0, PT, R4, 0x11, PT ;  /* 0x000000110400780c */ /* 0x000fe20003f04270 */
[----:B------:R-:W-:Y:S01]  /*51b0*/  @P5 STG.E.U16 desc[UR36][R6.64+0x12], R29 ;  /* 0x0000121d06005986 */ /* 0x000fe2000c101524 */
        /* <DEDUP_REMOVED lines=161> */
[----:B------:R-:W-:Y:S01]  /*5bd0*/  FMUL R87, R87, R23 ;  /* 0x0000001757577220 */ /* 0x000fe20000400000 */
[----:B------:R-:W-:-:S02]  /*5be0*/  F2FP.F16.F32.PACK_AB R62, RZ, R62 ;  /* 0x0000003eff3e723e */ /* 0x000fc400000000ff */
[C---:B------:R-:W-:Y:S02]  /*5bf0*/  ISETP.GT.AND P5, PT, R3.reuse, RZ, P0 ;  /* 0x000000ff0300720c */ /* 0x040fe400007a4270 */
[----:B------:R-:W-:Y:S01]  /*5c00*/  F2FP.F16.F32.PACK_AB R63, RZ, R63 ;  /* 0x0000003fff3f723e */ /* 0x000fe200000000ff */
[----:B------:R-:W-:Y:S01]  /*5c10*/  @P2 STG.E.U16 desc[UR36][R8.64+0x90], R62 ;  /* 0x0000903e08002986 */ /* 0x000fe2000c101524 */
[----:B------:R-:W-:Y:S02]  /*5c20*/  F2FP.F16.F32.PACK_AB R64, RZ, R64 ;  /* 0x00000040ff40723e */ /* 0x000fe400000000ff */
[C---:B------:R-:W-:Y:S01]  /*5c30*/  ISETP.GT.AND P2, PT, R3.reuse, 0x8, P1 ;  /* 0x000000080300780c */ /* 0x040fe20000f44270 */
[----:B------:R-:W-:Y:S01]  /*5c40*/  @P3 STG.E.U16 desc[UR36][R8.64+0x92], R63 ;  /* 0x0000923f08003986 */ /* 0x000fe2000c101524 */
[----:B------:R-:W-:Y:S02]  /*5c50*/  ISETP.GT.AND P1, PT, R4, 0x58, PT ;  /* 0x000000580400780c */ /* 0x000fe40003f24270 */
[----:B------:R-:W-:Y:S01]  /*5c60*/  F2FP.F16.F32.PACK_AB R65, RZ, R65 ;  /* 0x00000041ff41723e */ /* 0x000fe200000000ff */
[----:B------:R-:W-:Y:S01]  /*5c70*/  @P4 STG.E.U16 desc[UR36][R6.64+0xa0], R64 ;  /* 0x0000a04006004986 */ /* 0x000fe2000c101524 */
[----:B------:R-:W-:-:S02]  /*5c80*/  ISETP.GT.AND P3, PT, R3, 0x8, P0 ;  /* 0x000000080300780c */ /* 0x000fc40000764270 */
[----:B------:R-:W-:Y:S01]  /*5c90*/  ISETP.GT.AND P0, PT, R4, 0x59, PT ;  /* 0x000000590400780c */ /* 0x000fe20003f04270 */
[----:B------:R-:W-:Y:S01]  /*5ca0*/  @P5 STG.E.U16 desc[UR36][R6.64+0xa2], R65 ;  /* 0x0000a24106005986 */ /* 0x000fe2000c101524 */
[C---:B------:R-:W-:Y:S02]  /*5cb0*/  ISETP.GT.AND P4, PT, R3.reuse, RZ, P1 ;  /* 0x000000ff0300720c */ /* 0x040fe40000f84270 */
[----:B------:R-:W-:Y:S02]  /*5cc0*/  F2FP.F16.F32.PACK_AB R66, RZ, R66 ;  /* 0x00000042ff42723e */ /* 0x000fe400000000ff */
[----:B------:R-:W-:Y:S02]  /*5cd0*/  ISETP.GT.AND P5, PT, R3, RZ, P0 ;  /* 0x000000ff0300720c */ /* 0x000fe400007a4270 */
[----:B------:R-:W-:Y:S01]  /*5ce0*/  F2FP.F16.F32.PACK_AB R67, RZ, R67 ;  /* 0x00000043ff43723e */ /* 0x000fe200000000ff */
[----:B------:R-:W-:Y:S01]  /*5cf0*/  @P2 STG.E.U16 desc[UR36][R8.64+0xa0], R66 ;  /* 0x0000a04208002986 */ /* 0x000fe2000c101524 */
[----:B------:R-:W-:-:S02]  /*5d00*/  F2FP.F16.F32.PACK_AB R68, RZ, R68 ;  /* 0x00000044ff44723e */ /* 0x000fc400000000ff */
[C---:B------:R-:W-:Y:S01]  /*5d10*/  ISETP.GT.AND P2, PT, R3.reuse, 0x8, P1 ;  /* 0x000000080300780c */ /* 0x040fe20000f44270 */
[----:B------:R-:W-:Y:S01]  /*5d20*/  @P3 STG.E.U16 desc[UR36][R8.64+0xa2], R67 ;  /* 0x0000a24308003986 */ /* 0x000fe2000c101524 */
[C---:B------:R-:W-:Y:S02]  /*5d30*/  ISETP.GT.AND P1, PT, R4.reuse, 0x60, PT ;  /* 0x000000600400780c */ /* 0x040fe40003f24270 */
[----:B------:R-:W-:Y:S01]  /*5d40*/  F2FP.F16.F32.PACK_AB R69, RZ, R69 ;  /* 0x00000045ff45723e */ /* 0x000fe200000000ff */
[----:B------:R-:W-:Y:S01]  /*5d50*/  @P4 STG.E.U16 desc[UR36][R6.64+0xb0], R68 ;  /* 0x0000b04406004986 */ /* 0x000fe2000c101524 */
[C---:B------:R-:W-:Y:S02]  /*5d60*/  ISETP.GT.AND P3, PT, R3.reuse, 0x8, P0 ;  /* 0x000000080300780c */ /* 0x040fe40000764270 */
[----:B------:R-:W-:Y:S01]  /*5d70*/  ISETP.GT.AND P0, PT, R4, 0x61, PT ;  /* 0x000000610400780c */ /* 0x000fe20003f04270 */
[----:B------:R-:W-:Y:S01]  /*5d80*/  @P5 STG.E.U16 desc[UR36][R6.64+0xb2], R69 ;  /* 0x0000b24506005986 */ /* 0x000fe2000c101524 */
[----:B------:R-:W-:-:S02]  /*5d90*/  ISETP.GT.AND P4, PT, R3, RZ, P1 ;  /* 0x000000ff0300720c */ /* 0x000fc40000f84270 */
[C---:B------:R-:W-:Y:S02]  /*5da0*/  ISETP.GT.AND P5, PT, R3.reuse, RZ, P0 ;  /* 0x000000ff0300720c */ /* 0x040fe400007a4270 */
[----:B------:R-:W-:Y:S02]  /*5db0*/  F2FP.F16.F32.PACK_AB R70, RZ, R70 ;  /* 0x00000046ff46723e */ /* 0x000fe400000000ff */
[----:B------:R-:W-:Y:S02]  /*5dc0*/  F2FP.F16.F32.PACK_AB R71, RZ, R71 ;  /* 0x00000047ff47723e */ /* 0x000fe400000000ff */
[----:B------:R-:W-:Y:S01]  /*5dd0*/  F2FP.F16.F32.PACK_AB R72, RZ, R72 ;  /* 0x00000048ff48723e */ /* 0x000fe200000000ff */
[----:B------:R-:W-:Y:S01]  /*5de0*/  @P2 STG.E.U16 desc[UR36][R8.64+0xb0], R70 ;  /* 0x0000b04608002986 */ /* 0x000fe2000c101524 */
[----:B------:R-:W-:Y:S02]  /*5df0*/  F2FP.F16.F32.PACK_AB R73, RZ, R73 ;  /* 0x00000049ff49723e */ /* 0x000fe400000000ff */
[C---:B------:R-:W-:Y:S01]  /*5e00*/  ISETP.GT.AND P1, PT, R3.reuse, 0x8, P1 ;  /* 0x000000080300780c */ /* 0x040fe20000f24270 */
[----:B------:R-:W-:Y:S01]  /*5e10*/  @P3 STG.E.U16 desc[UR36][R8.64+0xb2], R71 ;  /* 0x0000b24708003986 */ /* 0x000fe2000c101524 */
[----:B------:R-:W-:-:S02]  /*5e20*/  ISETP.GT.AND P2, PT, R3, 0x8, P0 ;  /* 0x000000080300780c */ /* 0x000fc40000744270 */
[C---:B------:R-:W-:Y:S01]  /*5e30*/  ISETP.GT.AND P0, PT, R4.reuse, 0x69, PT ;  /* 0x000000690400780c */ /* 0x040fe20003f04270 */
[----:B------:R-:W-:Y:S01]  /*5e40*/  @P4 STG.E.U16 desc[UR36][R6.64+0xc0], R72 ;  /* 0x0000c04806004986 */ /* 0x000fe2000c101524 */
[----:B------:R-:W-:Y:S02]  /*5e50*/  ISETP.GT.AND P4, PT, R4, 0x68, PT ;  /* 0x000000680400780c */ /* 0x000fe40003f84270 */
[----:B------:R-:W-:Y:S01]  /*5e60*/  F2FP.F16.F32.PACK_AB R74, RZ, R74 ;  /* 0x0000004aff4a723e */ /* 0x000fe200000000ff */
[----:B------:R-:W-:Y:S01]  /*5e70*/  @P5 STG.E.U16 desc[UR36][R6.64+0xc2], R73 ;  /* 0x0000c24906005986 */ /* 0x000fe2000c101524 */
[C---:B------:R-:W-:Y:S02]  /*5e80*/  ISETP.GT.AND P5, PT, R3.reuse, RZ, P4 ;  /* 0x000000ff0300720c */ /* 0x040fe400027a4270 */
[----:B------:R-:W-:Y:S01]  /*5e90*/  ISETP.GT.AND P3, PT, R3, RZ, P0 ;  /* 0x000000ff0300720c */ /* 0x000fe20000764270 */
[----:B------:R-:W-:Y:S01]  /*5ea0*/  @P1 STG.E.U16 desc[UR36][R8.64+0xc0], R74 ;  /* 0x0000c04a08001986 */ /* 0x000fe2000c101524 */
[----:B------:R-:W-:-:S02]  /*5eb0*/  F2FP.F16.F32.PACK_AB R75, RZ, R75 ;  /* 0x0000004bff4b723e */ /* 0x000fc400000000ff */
[----:B------:R-:W-:Y:S02]  /*5ec0*/  F2FP.F16.F32.PACK_AB R76, RZ, R76 ;  /* 0x0000004cff4c723e */ /* 0x000fe400000000ff */
[C---:B------:R-:W-:Y:S01]  /*5ed0*/  ISETP.GT.AND P4, PT, R3.reuse, 0x8, P4 ;  /* 0x000000080300780c */ /* 0x040fe20002784270 */
[----:B------:R-:W-:Y:S01]  /*5ee0*/  @P2 STG.E.U16 desc[UR36][R8.64+0xc2], R75 ;  /* 0x0000c24b08002986 */ /* 0x000fe2000c101524 */
[----:B------:R-:W-:Y:S02]  /*5ef0*/  F2FP.F16.F32.PACK_AB R77, RZ, R77 ;  /* 0x0000004dff4d723e */ /* 0x000fe400000000ff */
[C---:B------:R-:W-:Y:S01]  /*5f00*/  ISETP.GT.AND P2, PT, R4.reuse, 0x71, PT ;  /* 0x000000710400780c */ /* 0x040fe20003f44270 */
[----:B------:R-:W-:Y:S01]  /*5f10*/  @P5 STG.E.U16 desc[UR36][R6.64+0xd0], R76 ;  /* 0x0000d04c06005986 */ /* 0x000fe2000c101524 */
[----:B------:R-:W-:Y:S02]  /*5f20*/  ISETP.GT.AND P5, PT, R3, 0x8, P0 ;  /* 0x000000080300780c */ /* 0x000fe400007a4270 */
[C---:B------:R-:W-:Y:S01]  /*5f30*/  ISETP.GT.AND P1, PT, R4.reuse, 0x78, PT ;  /* 0x000000780400780c */ /* 0x040fe20003f24270 */
[----:B------:R-:W-:Y:S01]  /*5f40*/  @P3 STG.E.U16 desc[UR36][R6.64+0xd2], R77 ;  /* 0x0000d24d06003986 */ /* 0x000fe2000c101524 */
[----:B------:R-:W-:-:S02]  /*5f50*/  ISETP.GT.AND P3, PT, R4, 0x70, PT ;  /* 0x000000700400780c */ /* 0x000fc40003f64270 */
[----:B------:R-:W-:Y:S01]  /*5f60*/  ISETP.GT.AND P0, PT, R4, 0x79, PT ;  /* 0x000000790400780c */ /* 0x000fe20003f04270 */
[----:B------:R-:W-:Y:S01]  /*5f70*/  @P4 IMAD.MOV.U32 R4, RZ, RZ, R8 ;  /* 0x000000ffff044224 */ /* 0x000fe200078e0008 */
[----:B------:R-:W-:Y:S01]  /*5f80*/  F2FP.F16.F32.PACK_AB R78, RZ, R78 ;  /* 0x0000004eff4e723e */ /* 0x000fe200000000ff */
[----:B------:R-:W-:Y:S01]  /*5f90*/  @P4 IMAD.MOV.U32 R5, RZ, RZ, R9 ;  /* 0x000000ffff054224 */ /* 0x000fe200078e0009 */
[----:B------:R-:W-:Y:S02]  /*5fa0*/  F2FP.F16.F32.PACK_AB R79, RZ, R79 ;  /* 0x0000004fff4f723e */ /* 0x000fe400000000ff */
[----:B------:R-:W-:Y:S02]  /*5fb0*/  F2FP.F16.F32.PACK_AB R80, RZ, R80 ;  /* 0x00000050ff50723e */ /* 0x000fe400000000ff */
[----:B------:R0:W-:Y:S01]  /*5fc0*/  @P4 STG.E.U16 desc[UR36][R4.64+0xd0], R78 ;  /* 0x0000d04e04004986 */ /* 0x0001e2000c101524 */
[----:B------:R-:W-:Y:S02]  /*5fd0*/  ISETP.GT.AND P4, PT, R3, RZ, P2 ;  /* 0x000000ff0300720c */ /* 0x000fe40001784270 */
[----:B------:R-:W-:-:S02]  /*5fe0*/  F2FP.F16.F32.PACK_AB R81, RZ, R81 ;  /* 0x00000051ff51723e */ /* 0x000fc400000000ff */
[----:B------:R-:W-:Y:S02]  /*5ff0*/  ISETP.GT.AND P2, PT, R3, 0x8, P2 ;  /* 0x000000080300780c */ /* 0x000fe40001744270 */
[----:B------:R-:W-:Y:S02]  /*6000*/  F2FP.F16.F32.PACK_AB R82, RZ, R82 ;  /* 0x00000052ff52723e */ /* 0x000fe400000000ff */
[----:B------:R-:W-:Y:S02]  /*6010*/  F2FP.F16.F32.PACK_AB R83, RZ, R83 ;  /* 0x00000053ff53723e */ /* 0x000fe400000000ff */
[----:B------:R-:W-:Y:S01]  /*6020*/  F2FP.F16.F32.PACK_AB R84, RZ, R84 ;  /* 0x00000054ff54723e */ /* 0x000fe200000000ff */
[----:B0-----:R-:W-:Y:S01]  /*6030*/  @P5 IMAD.MOV.U32 R4, RZ, RZ, R8 ;  /* 0x000000ffff045224 */ /* 0x001fe200078e0008 */
[----:B------:R-:W-:Y:S01]  /*6040*/  F2FP.F16.F32.PACK_AB R85, RZ, R85 ;  /* 0x00000055ff55723e */ /* 0x000fe200000000ff */
[----:B------:R-:W-:Y:S01]  /*6050*/  @P5 IMAD.MOV.U32 R5, RZ, RZ, R9 ;  /* 0x000000ffff055224 */ /* 0x000fe200078e0009 */
[----:B------:R-:W-:-:S02]  /*6060*/  F2FP.F16.F32.PACK_AB R86, RZ, R86 ;  /* 0x00000056ff56723e */ /* 0x000fc400000000ff */
[----:B------:R-:W-:Y:S02]  /*6070*/  F2FP.F16.F32.PACK_AB R87, RZ, R87 ;  /* 0x00000057ff57723e */ /* 0x000fe400000000ff */
[----:B------:R0:W-:Y:S01]  /*6080*/  @P5 STG.E.U16 desc[UR36][R4.64+0xd2], R79 ;  /* 0x0000d24f04005986 */ /* 0x0001e2000c101524 */
[C---:B------:R-:W-:Y:S02]  /*6090*/  ISETP.GT.AND P5, PT, R3.reuse, RZ, P3 ;  /* 0x000000ff0300720c */ /* 0x040fe40001fa4270 */
[----:B------:R-:W-:-:S11]  /*60a0*/  ISETP.GT.AND P3, PT, R3, 0x8, P3 ;  /* 0x000000080300780c */ /* 0x000fd60001f64270 */
[----:B0-----:R-:W-:Y:S02]  /*60b0*/  @P5 IMAD.MOV.U32 R4, RZ, RZ, R6 ;  /* 0x000000ffff045224 */ /* 0x001fe400078e0006 */
[----:B------:R-:W-:-:S05]  /*60c0*/  @P5 IMAD.MOV.U32 R5, RZ, RZ, R7 ;  /* 0x000000ffff055224 */ /* 0x000fca00078e0007 */
[----:B------:R0:W-:Y:S01]  /*60d0*/  @P5 STG.E.U16 desc[UR36][R4.64+0xe0], R80 ;  /* 0x0000e05004005986 */ /* 0x0001e2000c101524 */
[C---:B------:R-:W-:Y:S02]  /*60e0*/  ISETP.GT.AND P5, PT, R3.reuse, RZ, P0 ;  /* 0x000000ff0300720c */ /* 0x040fe400007a4270 */
[----:B------:R-:W-:Y:S01]  /*60f0*/  ISETP.GT.AND P0, PT, R3, 0x8, P0 ;  /* 0x000000080300780c */ /* 0x000fe20000704270 */
[----:B0-----:R-:W-:Y:S02]  /*6100*/  @P4 IMAD.MOV.U32 R4, RZ, RZ, R6 ;  /* 0x000000ffff044224 */ /* 0x001fe400078e0006 */
[----:B------:R-:W-:-:S05]  /*6110*/  @P4 IMAD.MOV.U32 R5, RZ, RZ, R7 ;  /* 0x000000ffff054224 */ /* 0x000fca00078e0007 */
[----:B------:R0:W-:Y:S01]  /*6120*/  @P4 STG.E.U16 desc[UR36][R4.64+0xe2], R81 ;  /* 0x0000e25104004986 */ /* 0x0001e2000c101524 */
[C---:B------:R-:W-:Y:S02]  /*6130*/  ISETP.GT.AND P4, PT, R3.reuse, RZ, P1 ;  /* 0x000000ff0300720c */ /* 0x040fe40000f84270 */
[----:B------:R-:W-:Y:S01]  /*6140*/  ISETP.GT.AND P1, PT, R3, 0x8, P1 ;  /* 0x000000080300780c */ /* 0x000fe20000f24270 */
[----:B0-----:R-:W-:Y:S02]  /*6150*/  @P3 IMAD.MOV.U32 R4, RZ, RZ, R8 ;  /* 0x000000ffff043224 */ /* 0x001fe400078e0008 */
[----:B------:R-:W-:-:S05]  /*6160*/  @P3 IMAD.MOV.U32 R5, RZ, RZ, R9 ;  /* 0x000000ffff053224 */ /* 0x000fca00078e0009 */
[----:B------:R0:W-:Y:S02]  /*6170*/  @P3 STG.E.U16 desc[UR36][R4.64+0xe0], R82 ;  /* 0x0000e05204003986 */ /* 0x0001e4000c101524 */
[----:B0-----:R-:W-:Y:S02]  /*6180*/  @P2 IMAD.MOV.U32 R4, RZ, RZ, R8 ;  /* 0x000000ffff042224 */ /* 0x001fe400078e0008 */
[----:B------:R-:W-:-:S05]  /*6190*/  @P2 IMAD.MOV.U32 R5, RZ, RZ, R9 ;  /* 0x000000ffff052224 */ /* 0x000fca00078e0009 */
[----:B------:R0:W-:Y:S02]  /*61a0*/  @P2 STG.E.U16 desc[UR36][R4.64+0xe2], R83 ;  /* 0x0000e25304002986 */ /* 0x0001e4000c101524 */
[----:B0-----:R-:W-:Y:S02]  /*61b0*/  @P4 IMAD.MOV.U32 R4, RZ, RZ, R6 ;  /* 0x000000ffff044224 */ /* 0x001fe400078e0006 */
[----:B------:R-:W-:-:S05]  /*61c0*/  @P4 IMAD.MOV.U32 R5, RZ, RZ, R7 ;  /* 0x000000ffff054224 */ /* 0x000fca00078e0007 */
[----:B------:R0:W-:Y:S04]  /*61d0*/  @P4 STG.E.U16 desc[UR36][R4.64+0xf0], R84 ;  /* 0x0000f05404004986 */ /* 0x0001e8000c101524 */
[----:B------:R1:W-:Y:S01]  /*61e0*/  @P5 STG.E.U16 desc[UR36][R6.64+0xf2], R85 ;  /* 0x0000f25506005986 */ /* 0x0003e2000c101524 */
[----:B0-----:R-:W-:Y:S02]  /*61f0*/  @P1 IMAD.MOV.U32 R4, RZ, RZ, R8 ;  /* 0x000000ffff041224 */ /* 0x001fe400078e0008 */
[----:B------:R-:W-:-:S05]  /*6200*/  @P1 IMAD.MOV.U32 R5, RZ, RZ, R9 ;  /* 0x000000ffff051224 */ /* 0x000fca00078e0009 */
[----:B------:R1:W-:Y:S04]  /*6210*/  @P1 STG.E.U16 desc[UR36][R4.64+0xf0], R86 ;  /* 0x0000f05604001986 */ /* 0x0003e8000c101524 */
[----:B------:R1:W-:Y:S02]  /*6220*/  @P0 STG.E.U16 desc[UR36][R8.64+0xf2], R87 ;  /* 0x0000f25708000986 */ /* 0x0003e4000c101524 */
.L_x_158:
[----:B------:R-:W-:Y:S05]  /*6230*/  BSYNC B0 ;  /* 0x0000000000007941 */ /* 0x000fea0003800000 */
.L_x_32:
[----:B------:R-:W-:Y:S01]  /*6240*/  IADD3 R16, P0, R16, UR38, RZ ;  /* 0x0000002610107c10 */ /* 0x000fe2000ff1e0ff */
[----:B------:R-:W-:Y:S01]  /*6250*/  ULDC.64 UR4, c[0x0][0x650] ;  /* 0x0001940000047ab9 */ /* 0x000fe20000000a00 */
[----:B------:R-:W-:Y:S01]  /*6260*/  PRMT R3, RZ, 0x7610, R3 ;  /* 0x00007610ff037816 */ /* 0x000fe20000000003 */
[----:B------:R-:W-:Y:S01]  /*6270*/  IMAD.MOV.U32 R100, RZ, RZ, -0x1 ;  /* 0xffffffffff647424 */ /* 0x000fe200078e00ff */
[----:B------:R-:W-:Y:S01]  /*6280*/  IADD3.X R17, R17, UR41, RZ, P0, !PT ;  /* 0x0000002911117c10 */ /* 0x000fe200087fe4ff */
[----:B------:R-:W-:Y:S01]  /*6290*/  IMAD.MOV.U32 R101, RZ, RZ, -0x1 ;  /* 0xffffffffff657424 */ /* 0x000fe200078e00ff */
[----:B------:R-:W-:-:S04]  /*62a0*/  ISETP.GE.U32.AND P0, PT, R16, UR4, PT ;  /* 0x0000000410007c0c */ /* 0x000fc8000bf06070 */
[----:B------:R-:W-:-:S13]  /*62b0*/  ISETP.GE.U32.AND.EX P0, PT, R17, UR5, PT, P0 ;  /* 0x0000000511007c0c */ /* 0x000fda000bf06100 */
[----:B------:R-:W-:Y:S05]  /*62c0*/  @P0 BRA `(.L_x_159) ;  /* 0x00000004004c0947 */ /* 0x000fea0003800000 */
[----:B------:R-:W0:Y:S01]  /*62d0*/  LDC.64 R10, c[0x0][0x628] ;  /* 0x00018a00ff0a7b82 */ /* 0x000e220000000a00 */
[----:B---3--:R-:W3:Y:S01]  /*62e0*/  S2R R12, SR_CTAID.X ;  /* 0x00000000000c7919 */ /* 0x008ee20000002500 */
[----:B-12-4-:R-:W-:Y:S02]  /*62f0*/  IMAD.MOV.U32 R8, RZ, RZ, R16 ;  /* 0x000000ffff087224 */ /* 0x016fe400078e0010 */
[----:B------:R-:W-:Y:S01]  /*6300*/  IMAD.MOV.U32 R9, RZ, RZ, R17 ;  /* 0x000000ffff097224 */ /* 0x000fe200078e0011 */
[----:B------:R-:W1:Y:S03]  /*6310*/  S2R R20, SR_CTAID.Y ;  /* 0x0000000000147919 */ /* 0x000e660000002600 */
[----:B------:R-:W2:Y:S08]  /*6320*/  LDC R0, c[0x0][0x630] ;  /* 0x00018c00ff007b82 */ /* 0x000eb00000000800 */
[----:B------:R-:W4:Y:S01]  /*6330*/  LDC.64 R14, c[0x0][0x620] ;  /* 0x00018800ff0e7b82 */ /* 0x000f220000000a00 */
[----:B0-----:R-:W-:-:S04]  /*6340*/  ISETP.NE.U32.AND P0, PT, R10, RZ, PT ;  /* 0x000000ff0a00720c */ /* 0x001fc80003f05070 */
[----:B------:R-:W-:-:S13]  /*6350*/  ISETP.NE.AND.EX P0, PT, R11, RZ, PT, P0 ;  /* 0x000000ff0b00720c */ /* 0x000fda0003f05300 */
[----:B-1234-:R-:W-:Y:S05]  /*6360*/  @!P0 BRA `(.L_x_160) ;  /* 0x0000000000288947 */ /* 0x01efea0003800000 */
        /* <DEDUP_REMOVED lines=10> */
.L_x_160:
[-CC-:B------:R-:W-:Y:S01]  /*6410*/  SHF.R.U64 R101, R8, R0.reuse, R9.reuse ;  /* 0x0000000008657219 */ /* 0x180fe20000001209 */
[----:B------:R-:W0:Y:S01]  /*6420*/  LDC.64 R26, c[0x0][0x640] ;  /* 0x00019000ff1a7b82 */ /* 0x000e220000000a00 */
[----:B------:R-:W-:Y:S01]  /*6430*/  SHF.R.U32.HI R0, RZ, R0, R9 ;  /* 0x00000000ff007219 */ /* 0x000fe20000011609 */
[----:B------:R-:W-:Y:S01]  /*6440*/  ULDC UR4, c[0x0][0x150] ;  /* 0x0000540000047ab9 */ /* 0x000fe20000000800 */
[----:B------:R-:W-:Y:S02]  /*6450*/  IADD3 R3, P0, RZ, -R101, RZ ;  /* 0x80000065ff037210 */ /* 0x000fe40007f1e0ff */
[----:B------:R-:W-:-:S03]  /*6460*/  I2FP.F32.U32 R7, R12 ;  /* 0x0000000c00077245 */ /* 0x000fc60000201000 */
[----:B------:R-:W1:Y:S01]  /*6470*/  LDC R6, c[0x0][0x618] ;  /* 0x00018600ff067b82 */ /* 0x000e620000000800 */
[----:B------:R-:W-:Y:S02]  /*6480*/  IMAD.X R5, RZ, RZ, ~R0, P0 ;  /* 0x000000ffff057224 */ /* 0x000fe400000e0e00 */
[----:B------:R-:W-:Y:S01]  /*6490*/  FMUL R7, R7, UR4 ;  /* 0x0000000407077c20 */ /* 0x000fe20008400000 */
[----:B------:R-:W-:Y:S01]  /*64a0*/  ULDC UR4, c[0x0][0x154] ;  /* 0x0000550000047ab9 */ /* 0x000fe20000000800 */
[-C--:B------:R-:W-:Y:S02]  /*64b0*/  IMAD R0, R5, R14.reuse, RZ ;  /* 0x0000000e05007224 */ /* 0x080fe400078e02ff */
[C---:B------:R-:W-:Y:S01]  /*64c0*/  IMAD.WIDE.U32 R4, R3.reuse, R14, R16 ;  /* 0x0000000e03047225 */ /* 0x040fe200078e0010 */
[----:B------:R-:W2:Y:S01]  /*64d0*/  LDC R8, c[0x0][0x608] ;  /* 0x00018200ff087b82 */ /* 0x000ea20000000800 */
[----:B------:R-:W3:Y:S02]  /*64e0*/  F2I.U32.TRUNC.NTZ R7, R7 ;  /* 0x0000000700077305 */ /* 0x000ee4000020f000 */
[----:B------:R-:W-:Y:S01]  /*64f0*/  IMAD R3, R3, R15, R0 ;  /* 0x0000000f03037224 */ /* 0x000fe200078e0200 */
[----:B------:R-:W-:-:S03]  /*6500*/  I2FP.F32.U32 R0, R20 ;  /* 0x0000001400007245 */ /* 0x000fc60000201000 */
[----:B------:R-:W-:Y:S01]  /*6510*/  IMAD.IADD R3, R5, 0x1, R3 ;  /* 0x0000000105037824 */ /* 0x000fe200078e0203 */
[----:B------:R-:W4:Y:S01]  /*6520*/  LDC R11, c[0x0][0x658] ;  /* 0x00019600ff0b7b82 */ /* 0x000f220000000800 */
[----:B0-----:R-:W-:-:S04]  /*6530*/  ISETP.NE.U32.AND P0, PT, R26, RZ, PT ;  /* 0x000000ff1a00720c */ /* 0x001fc80003f05070 */
[----:B------:R-:W-:-:S03]  /*6540*/  ISETP.NE.AND.EX P0, PT, R27, RZ, PT, P0 ;  /* 0x000000ff1b00720c */ /* 0x000fc60003f05300 */
[----:B------:R-:W0:Y:S01]  /*6550*/  LDC R9, c[0x0][0x144] ;  /* 0x00005100ff097b82 */ /* 0x000e220000000800 */
[-C--:B-1----:R-:W-:Y:S01]  /*6560*/  SHF.R.U64 R10, R4, R6.reuse, R3 ;  /* 0x00000006040a7219 */ /* 0x082fe20000001203 */
[----:B---3--:R-:W-:Y:S01]  /*6570*/  IMAD.MOV R7, RZ, RZ, -R7 ;  /* 0x000000ffff077224 */ /* 0x008fe200078e0a07 */
[----:B------:R-:W-:Y:S01]  /*6580*/  SHF.R.U32.HI R3, RZ, R6, R3 ;  /* 0x00000006ff037219 */ /* 0x000fe20000011603 */
[----:B------:R-:W-:-:S04]  /*6590*/  FMUL R6, R0, UR4 ;  /* 0x0000000400067c20 */ /* 0x000fc80008400000 */
[----:B------:R-:W1:Y:S01]  /*65a0*/  LDC R21, c[0x0][0x148] ;  /* 0x00005200ff157b82 */ /* 0x000e620000000800 */
[----:B------:R3:W0:Y:S01]  /*65b0*/  F2I.U32.TRUNC.NTZ R14, R6 ;  /* 0x00000006000e7305 */ /* 0x000622000020f000 */
[-CC-:B--2---:R-:W-:Y:S02]  /*65c0*/  SHF.R.U64 R13, R10, R8.reuse, R3.reuse ;  /* 0x000000080a0d7219 */ /* 0x184fe40000001203 */
[----:B------:R-:W-:-:S04]  /*65d0*/  SHF.R.U32.HI R0, RZ, R8, R3 ;  /* 0x00000008ff007219 */ /* 0x000fc80000011603 */
[----:B-----5:R-:W2:Y:S01]  /*65e0*/  LDC R24, c[0x0][0x648] ;  /* 0x00019200ff187b82 */ /* 0x020ea20000000800 */
[-CC-:B----4-:R-:W-:Y:S02]  /*65f0*/  SHF.R.U64 R15, R13, R11.reuse, R0.reuse ;  /* 0x0000000b0d0f7219 */ /* 0x190fe40000001200 */
[----:B------:R-:W-:-:S03]  /*6600*/  SHF.R.U32.HI R5, RZ, R11, R0 ;  /* 0x0000000bff057219 */ /* 0x000fc60000011600 */
[----:B------:R-:W-:Y:S02]  /*6610*/  IMAD.MOV.U32 R4, RZ, RZ, R15 ;  /* 0x000000ffff047224 */ /* 0x000fe400078e000f */
[----:B------:R-:W4:Y:S01]  /*6620*/  LDC R28, c[0x0][0x638] ;  /* 0x00018e00ff1c7b82 */ /* 0x000f220000000800 */
[----:B0-----:R-:W-:-:S07]  /*6630*/  IMAD R25, R9, R7, R12 ;  /* 0x0000000709197224 */ /* 0x001fce00078e020c */
[----:B------:R-:W0:Y:S08]  /*6640*/  LDC R29, c[0x0][0x610] ;  /* 0x00018400ff1d7b82 */ /* 0x000e300000000800 */
[----:B------:R-:W0:Y:S01]  /*6650*/  LDC R30, c[0x0][0x600] ;  /* 0x00018000ff1e7b82 */ /* 0x000e220000000800 */
[----:B-123--:R-:W-:Y:S05]  /*6660*/  @!P0 BRA `(.L_x_161) ;  /* 0x0000000000288947 */ /* 0x00efea0003800000 */
[----:B------:R-:W1:Y:S02]  /*6670*/  LDC R0, c[0x0][0x64c] ;  /* 0x00019300ff007b82 */ /* 0x000e640000000800 */
[----:B-1----:R-:W-:-:S05]  /*6680*/  IADD3 R3, P0, R15, R0, RZ ;  /* 0x000000000f037210 */ /* 0x002fca0007f1e0ff */
        /* <DEDUP_REMOVED lines=8> */
.L_x_161:
[----:B------:R-:W-:Y:S01]  /*6710*/  ISETP.NE.AND P0, PT, R2, 0x1, PT ;  /* 0x000000010200780c */ /* 0x000fe20003f05270 */
[----:B------:R-:W-:Y:S01]  /*6720*/  IMAD.MOV R14, RZ, RZ, -R14 ;  /* 0x000000ffff0e7224 */ /* 0x000fe200078e0a0e */
[----:B------:R-:W-:Y:S02]  /*6730*/  SHF.R.U64 R3, R4, R24, R5 ;  /* 0x0000001804037219 */ /* 0x000fe40000001205 */
[----:B------:R-:W-:Y:S02]  /*6740*/  LOP3.LUT R0, R13, R98, RZ, 0xc0, !PT ;  /* 0x000000620d007212 */ /* 0x000fe400078ec0ff */
[----:B------:R-:W-:Y:S01]  /*6750*/  LOP3.LUT R10, R10, R97, RZ, 0xc0, !PT ;  /* 0x000000610a0a7212 */ /* 0x000fe200078ec0ff */
[----:B------:R-:W-:Y:S02]  /*6760*/  IMAD.MOV R4, RZ, RZ, -R3 ;  /* 0x000000ffff047224 */ /* 0x000fe400078e0a03 */
[----:B------:R-:W-:Y:S02]  /*6770*/  IMAD R0, R93, R3, R0 ;  /* 0x000000035d007224 */ /* 0x000fe400078e0200 */
[----:B----4-:R-:W-:-:S02]  /*6780*/  IMAD R3, R4, R28, R15 ;  /* 0x0000001c04037224 */ /* 0x010fc400078e020f */
[----:B------:R-:W-:Y:S02]  /*6790*/  @P0 IMAD R25, R21, R14, R20 ;  /* 0x0000000e15190224 */ /* 0x000fe400078e0214 */
[----:B0-----:R-:W-:Y:S02]  /*67a0*/  IMAD R5, R3, R30, R10 ;  /* 0x0000001e03057224 */ /* 0x001fe400078e020a */
[----:B------:R-:W-:Y:S02]  /*67b0*/  IMAD R0, R0, R29, R25 ;  /* 0x0000001d00007224 */ /* 0x000fe400078e0219 */
[----:B------:R-:W-:-:S03]  /*67c0*/  IMAD.MOV.U32 R4, RZ, RZ, 0x1 ;  /* 0x00000001ff047424 */ /* 0x000fc600078e00ff */
[----:B------:R-:W-:Y:S02]  /*67d0*/  SEL R100, R5, R0, !P0 ;  /* 0x0000000005647207 */ /* 0x000fe40004000000 */
[----:B------:R-:W-:Y:S02]  /*67e0*/  PRMT R3, R4, 0x7610, R3 ;  /* 0x0000761004037816 */ /* 0x000fe40000000003 */
[----:B------:R-:W-:-:S07]  /*67f0*/  SEL R0, R0, R5, !P0 ;  /* 0x0000000500007207 */ /* 0x000fce0004000000 */
.L_x_159:
[----:B------:R-:W-:Y:S01]  /*6800*/  LOP3.LUT P0, RZ, R3, 0xff, RZ, 0xc0, !PT ;  /* 0x000000ff03ff7812 */ /* 0x000fe2000780c0ff */
[----:B------:R-:W-:Y:S01]  /*6810*/  UIMAD.WIDE.U32 UR4, UR42, -0x33333333, URZ ;  /* 0xcccccccd2a0478a5 */ /* 0x000fe2000f8e003f */
[----:B------:R-:W-:-:S03]  /*6820*/  IMAD.MOV.U32 R103, RZ, RZ, R0 ;  /* 0x000000ffff677224 */ /* 0x000fc600078e0000 */
[----:B------:R-:W-:-:S04]  /*6830*/  USHF.R.U32.HI UR4, URZ, 0x2, UR5 ;  /* 0x000000023f047899 */ /* 0x000fc80008011605 */
[----:B------:R-:W-:-:S04]  /*6840*/  UIMAD UR42, UR4, -0x5, UR42 ;  /* 0xfffffffb042a78a4 */ /* 0x000fc8000f8e022a */
[----:B------:R-:W-:Y:S08]  /*6850*/  @P0 BRA `(.L_x_162) ;  /* 0xffffffac00100947 */ /* 0x000ff0000383ffff */
[----:B------:R-:W-:Y:S05]  /*6860*/  EXIT ;  /* 0x000000000000794d */ /* 0x000fea0003800000 */
.L_x_7:
        /* <DEDUP_REMOVED lines=26> */
.L_x_164:
[----:B------:R-:W0:Y:S01]  /*6a10*/  LDC.64 R28, c[0x0][0x640] ;  /* 0x00019000ff1c7b82 */ /* 0x000e220000000a00 */
[-CC-:B------:R-:W-:Y:S01]  /*6a20*/  SHF.R.U64 R22, R14, R6.reuse, R15.reuse ;  /* 0x000000060e167219 */ /* 0x180fe2000000120f */
[----:B------:R-:W-:Y:S01]  /*6a30*/  IMAD.MOV.U32 R30, RZ, RZ, 0x1 ;  /* 0x00000001ff1e7424 */ /* 0x000fe200078e00ff */
[----:B------:R-:W-:Y:S02]  /*6a40*/  SHF.R.U32.HI R6, RZ, R6, R15 ;  /* 0x00000006ff067219 */ /* 0x000fe4000001160f */
[----:B------:R-:W-:-:S03]  /*6a50*/  IADD3 R13, P0, RZ, -R22, RZ ;  /* 0x80000016ff0d7210 */ /* 0x000fc60007f1e0ff */
[----:B------:R-:W1:Y:S02]  /*6a60*/  LDC R12, c[0x0][0x618] ;  /* 0x00018600ff0c7b82 */ /* 0x000e640000000800 */
[----:B------:R-:W-:-:S04]  /*6a70*/  IMAD.X R11, RZ, RZ, ~R6, P0 ;  /* 0x000000ffff0b7224 */ /* 0x000fc800000e0e06 */
[-C--:B------:R-:W-:Y:S02]  /*6a80*/  IMAD R6, R11, R24.reuse, RZ ;  /* 0x000000180b067224 */ /* 0x080fe400078e02ff */
[----:B------:R-:W2:Y:S01]  /*6a90*/  LDC R14, c[0x0][0x608] ;  /* 0x00018200ff0e7b82 */ /* 0x000ea20000000800 */
[----:B------:R-:W-:-:S04]  /*6aa0*/  IMAD.WIDE.U32 R10, R13, R24, R16 ;  /* 0x000000180d0a7225 */ /* 0x000fc800078e0010 */
[----:B------:R-:W-:-:S03]  /*6ab0*/  IMAD R13, R13, R25, R6 ;  /* 0x000000190d0d7224 */ /* 0x000fc600078e0206 */
[----:B------:R-:W3:Y:S01]  /*6ac0*/  LDC R27, c[0x0][0x658] ;  /* 0x00019600ff1b7b82 */ /* 0x000ee20000000800 */
[----:B------:R-:W-:Y:S01]  /*6ad0*/  IMAD.IADD R11, R11, 0x1, R13 ;  /* 0x000000010b0b7824 */ /* 0x000fe200078e020d */
[----:B0-----:R-:W-:-:S04]  /*6ae0*/  ISETP.NE.U32.AND P0, PT, R28, RZ, PT ;  /* 0x000000ff1c00720c */ /* 0x001fc80003f05070 */
[----:B------:R-:W-:Y:S02]  /*6af0*/  ISETP.NE.AND.EX P0, PT, R29, RZ, PT, P0 ;  /* 0x000000ff1d00720c */ /* 0x000fe40003f05300 */
[----:B------:R-:W0:Y:S01]  /*6b00*/  LDC R20, c[0x0][0x600] ;  /* 0x00018000ff147b82 */ /* 0x000e220000000800 */
[-CC-:B-1----:R-:W-:Y:S01]  /*6b10*/  SHF.R.U64 R8, R10, R12.reuse, R11.reuse ;  /* 0x0000000c0a087219 */ /* 0x182fe2000000120b */
[----:B------:R-:W-:Y:S01]  /*6b20*/  IMAD.MOV.U32 R10, RZ, RZ, -0x1 ;  /* 0xffffffffff0a7424 */ /* 0x000fe200078e00ff */
[----:B------:R-:W-:-:S05]  /*6b30*/  SHF.R.U32.HI R11, RZ, R12, R11 ;  /* 0x0000000cff0b7219 */ /* 0x000fca000001160b */
[----:B------:R-:W1:Y:S01]  /*6b40*/  LDC R24, c[0x0][0x648] ;  /* 0x00019200ff187b82 */ /* 0x000e620000000800 */
[-CC-:B--2---:R-:W-:Y:S02]  /*6b50*/  SHF.R.U64 R21, R8, R14.reuse, R11.reuse ;  /* 0x0000000e08157219 */ /* 0x184fe4000000120b */
[----:B------:R-:W-:-:S05]  /*6b60*/  SHF.R.U32.HI R6, RZ, R14, R11 ;  /* 0x0000000eff067219 */ /* 0x000fca000001160b */
[----:B------:R-:W2:Y:S01]  /*6b70*/  LDC R26, c[0x0][0x638] ;  /* 0x00018e00ff1a7b82 */ /* 0x000ea20000000800 */
[-C--:B---3--:R-:W-:Y:S02]  /*6b80*/  SHF.L.U32 R10, R10, R27.reuse, RZ ;  /* 0x0000001b0a0a7219 */ /* 0x088fe400000006ff */
[-CC-:B------:R-:W-:Y:S02]  /*6b90*/  SHF.R.U64 R25, R21, R27.reuse, R6.reuse ;  /* 0x0000001b15197219 */ /* 0x180fe40000001206 */
[----:B------:R-:W-:Y:S02]  /*6ba0*/  LOP3.LUT R32, RZ, R10, RZ, 0x33, !PT ;  /* 0x0000000aff207212 */ /* 0x000fe400078e33ff */
[----:B------:R-:W-:Y:S01]  /*6bb0*/  SHF.R.U32.HI R11, RZ, R27, R6 ;  /* 0x0000001bff0b7219 */ /* 0x000fe20000011606 */
[----:B------:R-:W3:Y:S01]  /*6bc0*/  LDC R31, c[0x0][0x610] ;  /* 0x00018400ff1f7b82 */ /* 0x000ee20000000800 */
[----:B------:R-:W-:Y:S01]  /*6bd0*/  IMAD.MOV.U32 R10, RZ, RZ, R25 ;  /* 0x000000ffff0a7224 */ /* 0x000fe200078e0019 */
[----:B------:R-:W-:Y:S06]  /*6be0*/  @!P0 BRA `(.L_x_165) ;  /* 0x0000000000288947 */ /* 0x000fec0003800000 */
        /* <DEDUP_REMOVED lines=10> */
.L_x_165:
[----:B------:R-:W-:Y:S02]  /*6c90*/  ISETP.NE.AND P0, PT, R2, 0x1, PT ;  /* 0x000000010200780c */ /* 0x000fe40003f05270 */
[----:B-1----:R-:W-:Y:S01]  /*6ca0*/  SHF.R.U64 R6, R10, R24, R11 ;  /* 0x000000180a067219 */ /* 0x002fe2000000120b */
[----:B0-----:R-:W-:Y:S01]  /*6cb0*/  VIADD R11, R20, 0xffffffff ;  /* 0xffffffff140b7836 */ /* 0x001fe20000000000 */
[----:B------:R-:W-:Y:S02]  /*6cc0*/  SHF.L.U32 R30, R30, R27, RZ ;  /* 0x0000001b1e1e7219 */ /* 0x000fe400000006ff */
[----:B------:R-:W-:Y:S01]  /*6cd0*/  LOP3.LUT R5, R21, R32, RZ, 0xc0, !PT ;  /* 0x0000002015057212 */ /* 0x000fe200078ec0ff */
[----:B------:R-:W-:-:S04]  /*6ce0*/  IMAD.MOV R10, RZ, RZ, -R6 ;  /* 0x000000ffff0a7224 */ /* 0x000fc800078e0a06 */
[----:B------:R-:W-:Y:S01]  /*6cf0*/  IMAD R6, R30, R6, R5 ;  /* 0x000000061e067224 */ /* 0x000fe200078e0205 */
[----:B------:R-:W-:Y:S01]  /*6d00*/  LOP3.LUT R5, R8, R11, RZ, 0xc0, !PT ;  /* 0x0000000b08057212 */ /* 0x000fe200078ec0ff */
[----:B------:R-:W-:Y:S02]  /*6d10*/  @P0 IMAD R7, R9, R23, R4 ;  /* 0x0000001709070224 */ /* 0x000fe400078e0204 */
[----:B--2---:R-:W-:Y:S02]  /*6d20*/  IMAD R4, R10, R26, R25 ;  /* 0x0000001a0a047224 */ /* 0x004fe400078e0219 */
[----:B---3--:R-:W-:Y:S02]  /*6d30*/  IMAD R7, R6, R31, R7 ;  /* 0x0000001f06077224 */ /* 0x008fe400078e0207 */
[----:B------:R-:W-:Y:S02]  /*6d40*/  IMAD R4, R4, R20, R5 ;  /* 0x0000001404047224 */ /* 0x000fe400078e0205 */
[----:B------:R-:W-:-:S02]  /*6d50*/  IMAD.MOV.U32 R8, RZ, RZ, 0x1 ;  /* 0x00000001ff087424 */ /* 0x000fc400078e00ff */
[----:B------:R-:W-:Y:S01]  /*6d60*/  IMAD.MOV.U32 R6, RZ, RZ, R22 ;  /* 0x000000ffff067224 */ /* 0x000fe200078e0016 */
[----:B------:R-:W-:Y:S02]  /*6d70*/  SEL R20, R4, R7, !P0 ;  /* 0x0000000704147207 */ /* 0x000fe40004000000 */
[----:B------:R-:W-:-:S07]  /*6d80*/  SEL R21, R7, R4, !P0 ;  /* 0x0000000407157207 */ /* 0x000fce0004000000 */
.L_x_163:
[----:B------:R-:W-:-:S08]  /*6d90*/  NOP ;  /* 0x0000000000007918 */ /* 0x000fd00000000000 */
[----:B------:R-:W0:-:S00]  /*6da0*/  USETMAXREG.DEALLOC.CTAPOOL 0x28 ;  /* 0x00000028000079c8 */ /* 0x000e0000080e0500 */
[----:B0-----:R-:W-:-:S13]  /*6db0*/  ISETP.NE.AND P0, PT, R3, RZ, PT ;  /* 0x000000ff0300720c */ /* 0x001fda0003f05270 */
[----:B------:R-:W-:Y:S05]  /*6dc0*/  @P0 EXIT ;  /* 0x000000000000094d */ /* 0x000fea0003800000 */
[----:B------:R-:W-:Y:S01]  /*6dd0*/  LOP3.LUT P0, RZ, R8, 0xff, RZ, 0xc0, !PT ;  /* 0x000000ff08ff7812 */ /* 0x000fe2000780c0ff */
[----:B------:R-:W-:Y:S02]  /*6de0*/  IMAD.MOV.U32 R3, RZ, RZ, 0x1 ;  /* 0x00000001ff037424 */ /* 0x000fe400078e00ff */
[----:B------:R-:W-:-:S10]  /*6df0*/  IMAD.MOV.U32 R8, RZ, RZ, RZ ;  /* 0x000000ffff087224 */ /* 0x000fd400078e00ff */
[----:B------:R-:W-:Y:S05]  /*6e00*/  @!P0 BRA `(.L_x_166) ;  /* 0x0000000c006c8947 */ /* 0x000fea0003800000 */
[----:B------:R-:W0:Y:S01]  /*6e10*/  LDC R3, c[0x0][0x28c] ;  /* 0x0000a300ff037b82 */ /* 0x000e220000000800 */
[----:B------:R-:W1:Y:S01]  /*6e20*/  S2R R13, SR_CgaCtaId ;  /* 0x00000000000d7919 */ /* 0x000e620000008800 */
[----:B------:R-:W-:Y:S01]  /*6e30*/  ULDC UR5, c[0x0][0x658] ;  /* 0x0001960000057ab9 */ /* 0x000fe20000000800 */
[----:B------:R-:W-:Y:S01]  /*6e40*/  UMOV UR6, 0xffffffff ;  /* 0xffffffff00067882 */ /* 0x000fe20000000000 */
[----:B------:R-:W-:Y:S01]  /*6e50*/  BSSY B0, `(.L_x_166) ;  /* 0x00000d6000007945 */ /* 0x000fe20003800000 */
[----:B------:R-:W-:Y:S01]  /*6e60*/  USHF.L.U32 UR6, UR6, UR5, URZ ;  /* 0x0000000506067299 */ /* 0x000fe2000800063f */
[----:B------:R-:W-:Y:S01]  /*6e70*/  IMAD.MOV.U32 R10, RZ, RZ, 0x1 ;  /* 0x00000001ff0a7424 */ /* 0x000fe200078e00ff */
[----:B------:R-:W-:Y:S01]  /*6e80*/  LOP3.LUT R9, R18, 0x2, RZ, 0xfc, !PT ;  /* 0x0000000212097812 */ /* 0x000fe200078efcff */
[----:B------:R-:W-:Y:S01]  /*6e90*/  IMAD.MOV.U32 R8, RZ, RZ, RZ ;  /* 0x000000ffff087224 */ /* 0x000fe200078e00ff */
[----:B------:R-:W-:Y:S01]  /*6ea0*/  ULDC UR4, c[0x0][0x600] ;  /* 0x0001800000047ab9 */ /* 0x000fe20000000800 */
[----:B------:R-:W-:Y:S01]  /*6eb0*/  UMOV UR7, 0x1 ;  /* 0x0000000100077882 */ /* 0x000fe20000000000 */
[----:B------:R-:W-:-:S02]  /*6ec0*/  UIADD3 UR4, UR4, -0x1, URZ ;  /* 0xffffffff04047890 */ /* 0x000fc4000fffe03f */
[----:B------:R-:W-:Y:S02]  /*6ed0*/  USHF.L.U32 UR5, UR7, UR5, URZ ;  /* 0x0000000507057299 */ /* 0x000fe4000800063f */
[----:B------:R-:W-:Y:S01]  /*6ee0*/  ULOP3.LUT UR6, URZ, UR6, URZ, 0x33, !UPT ;  /* 0x000000063f067292 */ /* 0x000fe2000f8e333f */
[----:B------:R-:W-:Y:S01]  /*6ef0*/  ULDC.64 UR42, c[0x0][0x198] ;  /* 0x00006600002a7ab9 */ /* 0x000fe20000000a00 */
[----:B0-----:R-:W-:-:S05]  /*6f00*/  VIADD R3, R3, 0x3f ;  /* 0x0000003f03037836 */ /* 0x001fca0000000000 */
[----:B------:R-:W-:-:S04]  /*6f10*/  SHF.R.S32.HI R4, RZ, 0x1f, R3 ;  /* 0x0000001fff047819 */ /* 0x000fc80000011403 */
[----:B------:R-:W-:Y:S01]  /*6f20*/  LEA.HI R4, R4, R3, RZ, 0x6 ;  /* 0x0000000304047211 */ /* 0x000fe200078f30ff */
[C---:B-1----:R-:W-:Y:S02]  /*6f30*/  IMAD.SHL.U32 R12, R13.reuse, 0x20, RZ ;  /* 0x000000200d0c7824 */ /* 0x042fe400078e00ff */
[----:B------:R-:W-:Y:S01]  /*6f40*/  IMAD.SHL.U32 R13, R13, 0x800, RZ ;  /* 0x000008000d0d7824 */ /* 0x000fe200078e00ff */
[----:B------:R-:W-:Y:S01]  /*6f50*/  SHF.R.S32.HI R11, RZ, 0x6, R4 ;  /* 0x00000006ff0b7819 */ /* 0x000fe20000011404 */
[----:B------:R-:W-:Y:S01]  /*6f60*/  IMAD.MOV.U32 R3, RZ, RZ, 0x1 ;  /* 0x00000001ff037424 */ /* 0x000fe200078e00ff */
[----:B------:R-:W-:Y:S02]  /*6f70*/  LOP3.LUT R12, R12, 0x20, RZ, 0xc0, !PT ;  /* 0x000000200c0c7812 */ /* 0x000fe400078ec0ff */
[----:B------:R-:W-:Y:S01]  /*6f80*/  LOP3.LUT R13, R13, 0x800, RZ, 0xc0, !PT ;  /* 0x000008000d0d7812 */ /* 0x000fe200078ec0ff */
[----:B------:R-:W-:-:S07]  /*6f90*/  VIADD R19, R11, 0x1 ;  /* 0x000000010b137836 */ /* 0x000fce0000000000 */
.L_x_177:
[----:B------:R-:W-:-:S03]  /*6fa0*/  UMOV UR7, 0xffffffff ;  /* 0xffffffff00077882 */ /* 0x000fc60000000000 */
[----:B------:R-:W-:Y:S05]  /*6fb0*/  BRA.DIV UR7, `(.L_x_167) ;  /* 0x00000012070c7947 */ /* 0x000fea000b800000 */
[----:B------:R-:W-:-:S13]  /*6fc0*/  ELECT P6, URZ, PT ;  /* 0x00000000003f782f */ /* 0x000fda00038c0000 */
.L_x_189:
[----:B------:R-:W-:Y:S04]  /*6fd0*/  BSSY B1, `(.L_x_168) ;  /* 0x000004a000017945 */ /* 0x000fe80003800000 */
[----:B------:R-:W-:Y:S05]  /*6fe0*/  @!P6 BRA `(.L_x_169) ;  /* 0x000000040020e947 */ /* 0x000fea0003800000 */
[----:B------:R-:W0:Y:S02]  /*6ff0*/  LDC R4, c[0x0][0x28c] ;  /* 0x0000a300ff047b82 */ /* 0x000e240000000800 */
[----:B0-----:R-:W-:-:S13]  /*7000*/  ISETP.GE.AND P0, PT, R4, 0x1, PT ;  /* 0x000000010400780c */ /* 0x001fda0003f06270 */
[----:B------:R-:W-:Y:S05]  /*7010*/  @!P0 BRA `(.L_x_169) ;  /* 0x0000000400148947 */ /* 0x000fea0003800000 */
[----:B------:R-:W-:Y:S02]  /*7020*/  IMAD.SHL.U32 R21, R21, 0x80, RZ ;  /* 0x0000008015157824 */ /* 0x000fe400078e00ff */
[----:B------:R-:W-:Y:S02]  /*7030*/  IMAD.SHL.U32 R22, R20, 0x80, RZ ;  /* 0x0000008014167824 */ /* 0x000fe400078e00ff */
[----:B------:R-:W-:Y:S02]  /*7040*/  IMAD.MOV.U32 R25, RZ, RZ, RZ ;  /* 0x000000ffff197224 */ /* 0x000fe400078e00ff */
[----:B------:R-:W-:Y:S02]  /*7050*/  IMAD.MOV.U32 R4, RZ, RZ, R12 ;  /* 0x000000ffff047224 */ /* 0x000fe400078e000c */
[----:B------:R-:W-:Y:S02]  /*7060*/  IMAD.MOV.U32 R5, RZ, RZ, R19 ;  /* 0x000000ffff057224 */ /* 0x000fe400078e0013 */
[----:B------:R-:W-:-:S02]  /*7070*/  IMAD.MOV.U32 R7, RZ, RZ, R3 ;  /* 0x000000ffff077224 */ /* 0x000fc400078e0003 */
[----:B------:R-:W-:Y:S02]  /*7080*/  IMAD.MOV.U32 R14, RZ, RZ, R8 ;  /* 0x000000ffff0e7224 */ /* 0x000fe400078e0008 */
[----:B------:R-:W-:Y:S02]  /*7090*/  VIADD R26, R21, 0x40 ;  /* 0x00000040151a7836 */ /* 0x000fe40000000000 */
[----:B------:R-:W-:-:S07]  /*70a0*/  VIADD R27, R22, 0x40 ;  /* 0x00000040161b7836 */ /* 0x000fce0000000000 */
.L_x_172:
[----:B------:R-:W0:Y:S01]  /*70b0*/  S2R R20, SR_CgaCtaId ;  /* 0x0000000000147919 */ /* 0x000e220000008800 */
[----:B------:R-:W-:Y:S02]  /*70c0*/  MOV R15, 0x400 ;  /* 0x00000400000f7802 */ /* 0x000fe40000000f00 */
[----:B------:R-:W-:Y:S02]  /*70d0*/  ISETP.NE.AND P1, PT, R0, RZ, PT ;  /* 0x000000ff0000720c */ /* 0x000fe40003f25270 */
[----:B0-----:R-:W-:Y:S02]  /*70e0*/  LEA R23, R20, R15, 0x18 ;  /* 0x0000000f14177211 */ /* 0x001fe400078ec0ff */
[----:B------:R-:W-:-:S09]  /*70f0*/  SHF.L.U32 R15, R7, 0x1f, RZ ;  /* 0x0000001f070f7819 */ /* 0x000fd200000006ff */
[----:B------:R-:W0:Y:S01]  /*7100*/  @!P1 LDC R20, c[0x0][0x500] ;  /* 0x00014000ff149b82 */ /* 0x000e220000000800 */
[----:B------:R-:W-:-:S04]  /*7110*/  IMAD R24, R14, 0x8, R23 ;  /* 0x000000080e187824 */ /* 0x000fc800078e0217 */
[----:B------:R-:W1:Y:S02]  /*7120*/  SYNCS.PHASECHK.TRANS64.TRYWAIT P0, [R24+URZ+0x28], R15 ;  /* 0x0000280f180075a7 */ /* 0x000e64000800017f */
[----:B-1----:R-:W-:Y:S05]  /*7130*/  @!P0 BRA `(.L_x_170) ;  /* 0x0000000c00cc8947 */ /* 0x002fea0003800000 */
.L_x_190:
[----:B-1----:R-:W-:Y:S01]  /*7140*/  PRMT R15, R9, 0x9910, RZ ;  /* 0x00009910090f7816 */ /* 0x002fe200000000ff */
[----:B0-----:R0:W-:Y:S03]  /*7150*/  @!P1 SYNCS.ARRIVE.TRANS64 RZ, [R24+URZ], R20 ;  /* 0x0000001418ff99a7 */ /* 0x0011e6000800003f */
[----:B------:R-:W-:-:S13]  /*7160*/  ISETP.NE.AND P0, PT, R15, 0x2, PT ;  /* 0x000000020f00780c */ /* 0x000fda0003f05270 */
[----:B0-----:R-:W-:Y:S05]  /*7170*/  @P0 BRA `(.L_x_171) ;  /* 0x0000000000040947 */ /* 0x001fea0003800000 */
[----:B------:R-:W-:Y:S01]  /*7180*/  BPT.TRAP 0x1 ;  /* 0x000000040000795c */ /* 0x000fe20000300000 */
.L_x_171:
[----:B------:R-:W-:Y:S01]  /*7190*/  IMAD R15, R14, 0x2000, R13 ;  /* 0x000020000e0f7824 */ /* 0x000fe200078e020d */
[----:B------:R-:W-:Y:S01]  /*71a0*/  R2UR UR33, R24 ;  /* 0x00000000182172ca */ /* 0x000fe200000e0000 */
[--C-:B------:R-:W-:Y:S01]  /*71b0*/  IMAD R20, R14, 0x4000, R23.reuse ;  /* 0x000040000e147824 */ /* 0x100fe200078e0217 */
[----:B------:R-:W-:Y:S01]  /*71c0*/  R2UR UR36, R6 ;  /* 0x00000000062472ca */ /* 0x000fe200000e0000 */
[----:B------:R-:W-:Y:S01]  /*71d0*/  IMAD R15, R15, 0x2, R23 ;  /* 0x000000020f0f7824 */ /* 0x000fe200078e0217 */
[----:B------:R-:W-:Y:S01]  /*71e0*/  R2UR UR35, R25 ;  /* 0x00000000192372ca */ /* 0x000fe200000e0000 */
[----:B------:R-:W-:Y:S01]  /*71f0*/  VIADD R5, R5, 0xffffffff ;  /* 0xffffffff05057836 */ /* 0x000fe20000000000 */
[----:B------:R-:W-:Y:S01]  /*7200*/  R2UR UR24, R20 ;  /* 0x00000000141872ca */ /* 0x000fe200000e0000 */
[----:B------:R-:W-:Y:S01]  /*7210*/  UIADD3 UR14, UP0, UR42, 0xf0, URZ ;  /* 0x000000f02a0e7890 */ /* 0x000fe2000ff1e03f */
[----:B------:R-:W-:Y:S01]  /*7220*/  R2UR UR8, R15 ;  /* 0x000000000f0872ca */ /* 0x000fe200000e0000 */
[----:B------:R-:W-:Y:S01]  /*7230*/  UIADD3 UR22, UP1, UR42, 0x1f0, URZ ;  /* 0x000001f02a167890 */ /* 0x000fe2000ff3e03f */
[----:B------:R-:W-:Y:S01]  /*7240*/  R2UR UR34, R21 ;  /* 0x00000000152272ca */ /* 0x000fe200000e0000 */
[----:B------:R-:W-:Y:S01]  /*7250*/  UIADD3.X UR15, URZ, UR43, URZ, UP0, !UPT ;  /* 0x0000002b3f0f7290 */ /* 0x000fe200087fe43f */
[----:B------:R-:W-:Y:S01]  /*7260*/  R2UR UR26, R26 ;  /* 0x000000001a1a72ca */ /* 0x000fe200000e0000 */
[----:B------:R-:W-:Y:S01]  /*7270*/  UIADD3.X UR23, URZ, UR43, URZ, UP1, !UPT ;  /* 0x0000002b3f177290 */ /* 0x000fe20008ffe43f */
[----:B------:R-:W-:Y:S01]  /*7280*/  R2UR UR19, R4 ;  /* 0x00000000041372ca */ /* 0x000fe200000e0000 */
[----:B------:R-:W-:Y:S01]  /*7290*/  VIADD R14, R14, 0x1 ;  /* 0x000000010e0e7836 */ /* 0x000fe20000000000 */
[----:B------:R-:W-:Y:S01]  /*72a0*/  R2UR UR18, R22 ;  /* 0x00000000161272ca */ /* 0x000fe200000e0000 */
[----:B------:R-:W-:Y:S01]  /*72b0*/  UMOV UR30, 0x0 ;  /* 0x00000000001e7882 */ /* 0x000fe20000000000 */
[----:B------:R-:W-:Y:S01]  /*72c0*/  R2UR UR10, R27 ;  /* 0x000000001b0a72ca */ /* 0x000fe200000e0000 */
[----:B------:R-:W-:Y:S01]  /*72d0*/  UIADD3 UR32, UR24, 0x100, URZ ;  /* 0x0000010018207890 */ /* 0x000fe2000fffe03f */
[----:B------:R-:W-:Y:S01]  /*72e0*/  ISETP.GT.AND P1, PT, R5, 0x1, PT ;  /* 0x000000010500780c */ /* 0x000fe20003f24270 */
[----:B------:R-:W-:Y:S01]  /*72f0*/  UIADD3 UR24, UR24, 0x2100, URZ ;  /* 0x0000210018187890 */ /* 0x000fe2000fffe03f */
[----:B------:R-:W-:Y:S01]  /*7300*/  ISETP.NE.AND P0, PT, R14, 0x5, PT ;  /* 0x000000050e00780c */ /* 0x000fe20003f05270 */
[----:B------:R-:W-:Y:S01]  /*7310*/  UIADD3 UR16, UR8, 0x14100, URZ ;  /* 0x0001410008107890 */ /* 0x000fe2000fffe03f */
[----:B------:R-:W-:Y:S01]  /*7320*/  VIADD R4, R4, 0x40 ;  /* 0x0000004004047836 */ /* 0x000fe20000000000 */
[----:B------:R-:W-:Y:S01]  /*7330*/  UIADD3 UR8, UR8, 0x16100, URZ ;  /* 0x0001610008087890 */ /* 0x000fe2000fffe03f */
[----:B------:R-:W-:Y:S01]  /*7340*/  SEL R20, RZ, 0x1, P0 ;  /* 0x00000001ff147807 */ /* 0x000fe20000000000 */
[----:B------:R-:W-:Y:S01]  /*7350*/  UMOV UR31, 0x10000000 ;  /* 0x10000000001f7882 */ /* 0x000fe20000000000 */
[----:B------:R-:W-:Y:S01]  /*7360*/  UMOV UR25, UR33 ;  /* 0x0000002100197c82 */ /* 0x000fe20008000000 */
[----:B------:R-:W-:Y:S01]  /*7370*/  UMOV UR28, UR36 ;  /* 0x00000024001c7c82 */ /* 0x000fe20008000000 */
[----:B------:R-:W-:Y:S01]  /*7380*/  UMOV UR27, UR35 ;  /* 0x00000023001b7c82 */ /* 0x000fe20008000000 */
[----:B------:R-:W-:Y:S01]  /*7390*/  UMOV UR7, 0x30000 ;  /* 0x0003000000077882 */ /* 0x000fe20000000000 */
[----:B------:R0:W-:Y:S01]  /*73a0*/  UTMALDG.3D [UR32], [UR14], desc[UR30] ;  /* 0x00001e200e0075b4 */ /* 0x0001e20008011000 */
[----:B------:R-:W-:Y:S01]  /*73b0*/  UMOV UR17, UR33 ;  /* 0x0000002100117c82 */ /* 0x000fe20008000000 */
[----:B------:R-:W-:Y:S01]  /*73c0*/  UMOV UR20, UR36 ;  /* 0x0000002400147c82 */ /* 0x000fe20008000000 */
[----:B------:R-:W-:Y:S01]  /*73d0*/  UMOV UR9, UR33 ;  /* 0x0000002100097c82 */ /* 0x000fe20008000000 */
[----:B------:R-:W-:Y:S01]  /*73e0*/  UMOV UR11, UR19 ;  /* 0x00000013000b7c82 */ /* 0x000fe20008000000 */
[----:B------:R-:W-:Y:S01]  /*73f0*/  UMOV UR12, UR36 ;  /* 0x00000024000c7c82 */ /* 0x000fe20008000000 */
[----:B------:R-:W-:Y:S01]  /*7400*/  LOP3.LUT R7, R7, R20, RZ, 0x3c, !PT ;  /* 0x0000001407077212 */ /* 0x000fe200078e3cff */
[----:B------:R-:W-:Y:S01]  /*7410*/  VIADD R25, R25, 0x40 ;  /* 0x0000004019197836 */ /* 0x000fe20000000000 */
[----:B------:R0:W-:Y:S01]  /*7420*/  UTMALDG.3D [UR24], [UR14], desc[UR30] ;  /* 0x00001e180e0075b4 */ /* 0x0001e20008011000 */
[----:B------:R-:W-:Y:S01]  /*7430*/  SEL R14, R14, RZ, P0 ;  /* 0x000000ff0e0e7207 */ /* 0x000fe20000000000 */
[----:B------:R0:W-:Y:S01]  /*7440*/  UTMALDG.3D.MULTICAST [UR16], [UR22], UR7, desc[UR30] ;  /* 0x00001e10160073b4 */ /* 0x0001e20008011807 */
[----:B------:R0:W-:Y:S02]  /*7450*/  UTMALDG.3D.MULTICAST [UR8], [UR22], UR7, desc[UR30] ;  /* 0x00001e08160073b4 */ /* 0x0001e40008011807 */
[----:B0-----:R-:W-:Y:S05]  /*7460*/  @P1 BRA `(.L_x_172) ;  /* 0xfffffffc00101947 */ /* 0x001fea000383ffff */
.L_x_169:
[----:B------:R-:W-:Y:S05]  /*7470*/  BSYNC B1 ;  /* 0x0000000000017941 */ /* 0x000fea0003800000 */
.L_x_168:
[----:B------:R-:W-:Y:S01]  /*7480*/  LOP3.LUT P1, RZ, R10, 0xff, RZ, 0xc0, !PT ;  /* 0x000000ff0aff7812 */ /* 0x000fe2000782c0ff */
[C---:B------:R-:W-:Y:S01]  /*7490*/  IMAD.IADD R7, R11.reuse, 0x1, R8 ;  /* 0x000000010b077824 */ /* 0x040fe200078e0208 */
[----:B------:R-:W-:Y:S01]  /*74a0*/  ULDC.64 UR8, c[0x0][0x650] ;  /* 0x0001940000087ab9 */ /* 0x000fe20000000a00 */
[----:B------:R-:W-:Y:S01]  /*74b0*/  ISETP.GE.U32.AND P2, PT, R11, 0x5, PT ;  /* 0x000000050b00780c */ /* 0x000fe20003f46070 */
[----:B------:R-:W-:Y:S01]  /*74c0*/  BSSY B1, `(.L_x_173) ;  /* 0x000006c000017945 */ /* 0x000fe20003800000 */
[----:B------:R-:W-:Y:S01]  /*74d0*/  IMAD.MOV.U32 R21, RZ, RZ, -0x1 ;  /* 0xffffffffff157424 */ /* 0x000fe200078e00ff */
[----:B------:R-:W-:Y:S01]  /*74e0*/  ISETP.GT.U32.AND P0, PT, R7, 0x4, PT ;  /* 0x000000040700780c */ /* 0x000fe20003f04070 */
[----:B------:R-:W-:Y:S01]  /*74f0*/  IMAD.MOV.U32 R20, RZ, RZ, -0x1 ;  /* 0xffffffffff147424 */ /* 0x000fe200078e00ff */
[----:B------:R-:W-:Y:S02]  /*7500*/  PRMT R10, RZ, 0x7610, R10 ;  /* 0x00007610ff0a7816 */ /* 0x000fe4000000000a */
[----:B------:R-:W-:-:S03]  /*7510*/  ISETP.LT.U32.AND P0, PT, R11, 0x5, P0 ;  /* 0x000000050b00780c */ /* 0x000fc60000701070 */
[----:B------:R-:W0:Y:S01]  /*7520*/  @P1 S2R R5, SR_CgaCtaId ;  /* 0x0000000000051919 */ /* 0x000e220000008800 */
[----:B------:R-:W-:-:S04]  /*7530*/  @P1 MOV R4, 0x400 ;  /* 0x0000040000041802 */ /* 0x000fc80000000f00 */
[----:B0-----:R-:W-:Y:S01]  /*7540*/  @P1 LEA R6, R5, R4, 0x18 ;  /* 0x0000000405061211 */ /* 0x001fe200078ec0ff */
[----:B------:R-:W-:Y:S01]  /*7550*/  IMAD.WIDE.U32 R4, R7, -0x33333333, RZ ;  /* 0xcccccccd07047825 */ /* 0x000fe200078e00ff */
[----:B------:R-:W-:Y:S02]  /*7560*/  SEL R4, RZ, 0x1, !P0 ;  /* 0x00000001ff047807 */ /* 0x000fe40004000000 */
[----:B------:R0:W-:Y:S01]  /*7570*/  @P1 SYNCS.ARRIVE.TRANS64.A1T0 RZ, [R6+URZ+0x68], RZ ;  /* 0x000068ff06ff19a7 */ /* 0x0001e2000810003f */
[----:B------:R-:W-:Y:S02]  /*7580*/  IADD3 R16, P1, R16, UR38, RZ ;  /* 0x0000002610107c10 */ /* 0x000fe4000ff3e0ff */
[----:B------:R-:W-:Y:S02]  /*7590*/  LOP3.LUT R3, R3, R4, RZ, 0x3c, !PT ;  /* 0x0000000403037212 */ /* 0x000fe400078e3cff */
[----:B------:R-:W-:Y:S02]  /*75a0*/  IADD3.X R17, R17, UR41, RZ, P1, !PT ;  /* 0x0000002911117c10 */ /* 0x000fe40008ffe4ff */
[----:B------:R-:W-:-:S02]  /*75b0*/  ISETP.GE.U32.AND P0, PT, R16, UR8, PT ;  /* 0x0000000810007c0c */ /* 0x000fc4000bf06070 */
[----:B0-----:R-:W-:Y:S02]  /*75c0*/  SHF.R.U32.HI R6, RZ, 0x2, R5 ;  /* 0x00000002ff067819 */ /* 0x001fe40000011605 */
[----:B------:R-:W-:Y:S02]  /*75d0*/  ISETP.GE.U32.AND.EX P0, PT, R17, UR9, PT, P0 ;  /* 0x0000000911007c0c */ /* 0x000fe4000bf06100 */
[----:B------:R-:W-:Y:S01]  /*75e0*/  @P2 LOP3.LUT R3, R3, 0x1, R6, 0x78, !PT ;  /* 0x0000000103032812 */ /* 0x000fe200078e7806 */
[----:B------:R-:W-:Y:S01]  /*75f0*/  IMAD R8, R6, -0x5, R7 ;  /* 0xfffffffb06087824 */ /* 0x000fe200078e0207 */
[----:B------:R-:W-:Y:S01]  /*7600*/  PRMT R4, RZ, 0x7610, R4 ;  /* 0x00007610ff047816 */ /* 0x000fe20000000004 */
[----:B------:R-:W-:-:S08]  /*7610*/  IMAD.MOV.U32 R6, RZ, RZ, -0x1 ;  /* 0xffffffffff067424 */ /* 0x000fd000078e00ff */
[----:B------:R-:W-:Y:S05]  /*7620*/  @P0 BRA `(.L_x_174) ;  /* 0x0000000400540947 */ /* 0x000fea0003800000 */
[----:B------:R-:W0:Y:S01]  /*7630*/  S2R R15, SR_CTAID.X ;  /* 0x00000000000f7919 */ /* 0x000e220000002500 */
[----:B------:R-:W-:Y:S01]  /*7640*/  ULDC.64 UR8, c[0x0][0x628] ;  /* 0x00018a0000087ab9 */ /* 0x000fe20000000a00 */
[----:B------:R-:W-:Y:S01]  /*7650*/  ULDC UR10, c[0x0][0x630] ;  /* 0x00018c00000a7ab9 */ /* 0x000fe20000000800 */
[----:B------:R-:W-:Y:S01]  /*7660*/  ISETP.NE.U32.AND P0, PT, RZ, UR8, PT ;  /* 0x00000008ff007c0c */ /* 0x000fe2000bf05070 */
[----:B------:R-:W1:Y:S01]  /*7670*/  S2R R20, SR_CTAID.Y ;  /* 0x0000000000147919 */ /* 0x000e620000002600 */
[----:B------:R-:W-:Y:S01]  /*7680*/  ULDC UR11, c[0x0][0x150] ;  /* 0x00005400000b7ab9 */ /* 0x000fe20000000800 */
[----:B------:R-:W-:Y:S01]  /*7690*/  IMAD.MOV.U32 R4, RZ, RZ, R16 ;  /* 0x000000ffff047224 */ /* 0x000fe200078e0010 */
[----:B------:R-:W-:Y:S01]  /*76a0*/  ISETP.NE.AND.EX P0, PT, RZ, UR9, PT, P0 ;  /* 0x00000009ff007c0c */ /* 0x000fe2000bf05300 */
[----:B------:R-:W-:Y:S01]  /*76b0*/  IMAD.MOV.U32 R5, RZ, RZ, R17 ;  /* 0x000000ffff057224 */ /* 0x000fe200078e0011 */
[----:B0-----:R-:W-:-:S11]  /*76c0*/  I2FP.F32.U32 R22, R15 ;  /* 0x0000000f00167245 */ /* 0x001fd60000201000 */
[----:B------:R-:W-:Y:S05]  /*76d0*/  @!P0 BRA `(.L_x_175) ;  /* 0x0000000000288947 */ /* 0x000fea0003800000 */
[----:B------:R-:W-:Y:S02]  /*76e0*/  ULDC UR7, c[0x0][0x634] ;  /* 0x00018d0000077ab9 */ /* 0x000fe40000000800 */
[----:B------:R-:W-:-:S05]  /*76f0*/  IADD3 R5, P0, R16, UR7, RZ ;  /* 0x0000000710057c10 */ /* 0x000fca000ff1e0ff */
[----:B------:R-:W-:-:S04]  /*7700*/  IMAD.X R21, RZ, RZ, R17, P0 ;  /* 0x000000ffff157224 */ /* 0x000fc800000e0611 */
[----:B------:R-:W-:-:S04]  /*7710*/  IMAD.WIDE.U32 R6, R21, UR8, RZ ;  /* 0x0000000815067c25 */ /* 0x000fc8000f8e00ff */
[----:B------:R-:W-:-:S04]  /*7720*/  IMAD.WIDE.U32 R6, P0, R5, UR9, R6 ;  /* 0x0000000905067c25 */ /* 0x000fc8000f800006 */
[----:B------:R-:W-:-:S04]  /*7730*/  IMAD.WIDE.U32 R4, R5, UR8, RZ ;  /* 0x0000000805047c25 */ /* 0x000fc8000f8e00ff */
[----:B------:R-:W-:Y:S01]  /*7740*/  IMAD.MOV.U32 R4, RZ, RZ, R7 ;  /* 0x000000ffff047224 */ /* 0x000fe200078e0007 */
[----:B------:R-:W-:Y:S01]  /*7750*/  IADD3 RZ, P1, R5, R6, RZ ;  /* 0x0000000605ff7210 */ /* 0x000fe20007f3e0ff */
[----:B------:R-:W-:-:S04]  /*7760*/  IMAD.X R5, RZ, RZ, RZ, P0 ;  /* 0x000000ffff057224 */ /* 0x000fc800000e06ff */
[----:B------:R-:W-:-:S08]  /*7770*/  IMAD.WIDE.U32.X R4, R21, UR9, R4, P1 ;  /* 0x0000000915047c25 */ /* 0x000fd000088e0404 */
.L_x_175:
[--C-:B------:R-:W-:Y:S01]  /*7780*/  SHF.R.U64 R14, R4, UR10, R5.reuse ;  /* 0x0000000a040e7c19 */ /* 0x100fe20008001205 */
[----:B------:R-:W-:Y:S01]  /*7790*/  FMUL R22, R22, UR11 ;  /* 0x0000000b16167c20 */ /* 0x000fe20008400000 */
[----:B------:R-:W-:Y:S01]  /*77a0*/  SHF.R.U32.HI R4, RZ, UR10, R5 ;  /* 0x0000000aff047c19 */ /* 0x000fe20008011605 */
[----:B------:R-:W0:Y:S01]  /*77b0*/  LDC R6, c[0x0][0x144] ;  /* 0x00005100ff067b82 */ /* 0x000e220000000800 */
[----:B------:R-:W-:Y:S01]  /*77c0*/  IADD3 R5, P0, RZ, -R14, RZ ;  /* 0x8000000eff057210 */ /* 0x000fe20007f1e0ff */
[----:B------:R-:W-:Y:S01]  /*77d0*/  ULDC UR7, c[0x0][0x154] ;  /* 0x0000550000077ab9 */ /* 0x000fe20000000800 */
[----:B-1----:R-:W-:Y:S01]  /*77e0*/  I2FP.F32.U32 R7, R20 ;  /* 0x0000001400077245 */ /* 0x002fe20000201000 */
[----:B------:R-:W1:Y:S01]  /*77f0*/  F2I.U32.TRUNC.NTZ R22, R22 ;  /* 0x0000001600167305 */ /* 0x000e62000020f000 */
[----:B------:R-:W-:Y:S01]  /*7800*/  ULDC.64 UR8, c[0x0][0x620] ;  /* 0x0001880000087ab9 */ /* 0x000fe20000000a00 */
[----:B------:R-:W-:Y:S01]  /*7810*/  IMAD.X R4, RZ, RZ, ~R4, P0 ;  /* 0x000000ffff047224 */ /* 0x000fe200000e0e04 */
[----:B------:R-:W-:Y:S01]  /*7820*/  ISETP.NE.AND P2, PT, R2, 0x1, PT ;  /* 0x000000010200780c */ /* 0x000fe20003f45270 */
[----:B------:R-:W-:Y:S01]  /*7830*/  FMUL R23, R7, UR7 ;  /* 0x0000000707177c20 */ /* 0x000fe20008400000 */
[----:B------:R-:W2:Y:S01]  /*7840*/  LDC R25, c[0x0][0x148] ;  /* 0x00005200ff197b82 */ /* 0x000ea20000000800 */
[----:B------:R-:W-:Y:S01]  /*7850*/  IMAD R4, R4, UR8, RZ ;  /* 0x0000000804047c24 */ /* 0x000fe2000f8e02ff */
[----:B------:R-:W-:-:S03]  /*7860*/  ULDC UR7, c[0x0][0x618] ;  /* 0x0001860000077ab9 */ /* 0x000fc60000000800 */
[----:B------:R-:W3:Y:S01]  /*7870*/  F2I.U32.TRUNC.NTZ R23, R23 ;  /* 0x0000001700177305 */ /* 0x000ee2000020f000 */
[C---:B------:R-:W-:Y:S02]  /*7880*/  IMAD R7, R5.reuse, UR9, R4 ;  /* 0x0000000905077c24 */ /* 0x040fe4000f8e0204 */
[----:B------:R-:W-:Y:S01]  /*7890*/  IMAD.WIDE.U32 R4, R5, UR8, R16 ;  /* 0x0000000805047c25 */ /* 0x000fe2000f8e0010 */
[----:B------:R-:W-:Y:S02]  /*78a0*/  ULDC.64 UR8, c[0x0][0x640] ;  /* 0x0001900000087ab9 */ /* 0x000fe40000000a00 */
[----:B------:R-:W-:Y:S01]  /*78b0*/  ISETP.NE.U32.AND P0, PT, RZ, UR8, PT ;  /* 0x00000008ff007c0c */ /* 0x000fe2000bf05070 */
[----:B------:R-:W-:Y:S02]  /*78c0*/  IMAD.IADD R5, R5, 0x1, R7 ;  /* 0x0000000105057824 */ /* 0x000fe400078e0207 */
[----:B-1----:R-:W-:Y:S01]  /*78d0*/  IMAD.MOV R22, RZ, RZ, -R22 ;  /* 0x000000ffff167224 */ /* 0x002fe200078e0a16 */
[----:B------:R-:W-:-:S02]  /*78e0*/  ISETP.NE.AND.EX P0, PT, RZ, UR9, PT, P0 ;  /* 0x00000009ff007c0c */ /* 0x000fc4000bf05300 */
[----:B------:R-:W-:Y:S01]  /*78f0*/  SHF.R.U64 R21, R4, UR7, R5 ;  /* 0x0000000704157c19 */ /* 0x000fe20008001205 */
[----:B0-----:R-:W-:Y:S01]  /*7900*/  IMAD R15, R6, R22, R15 ;  /* 0x00000016060f7224 */ /* 0x001fe200078e020f */
[----:B------:R-:W-:Y:S01]  /*7910*/  SHF.R.U32.HI R4, RZ, UR7, R5 ;  /* 0x00000007ff047c19 */ /* 0x000fe20008011605 */
[----:B------:R-:W-:Y:S01]  /*7920*/  ULDC UR7, c[0x0][0x608] ;  /* 0x0001820000077ab9 */ /* 0x000fe20000000800 */
[----:B---3--:R-:W-:Y:S02]  /*7930*/  IMAD.MOV R6, RZ, RZ, -R23 ;  /* 0x000000ffff067224 */ /* 0x008fe400078e0a17 */
[--C-:B------:R-:W-:Y:S02]  /*7940*/  SHF.R.U64 R22, R21, UR7, R4.reuse ;  /* 0x0000000715167c19 */ /* 0x100fe40008001204 */
[----:B------:R-:W-:Y:S01]  /*7950*/  SHF.R.U32.HI R5, RZ, UR7, R4 ;  /* 0x00000007ff057c19 */ /* 0x000fe20008011604 */
[----:B------:R-:W-:Y:S01]  /*7960*/  ULDC UR7, c[0x0][0x658] ;  /* 0x0001960000077ab9 */ /* 0x000fe20000000800 */
[----:B--2---:R-:W-:-:S02]  /*7970*/  @P2 IMAD R15, R25, R6, R20 ;  /* 0x00000006190f2224 */ /* 0x004fc400078e0214 */
[--C-:B------:R-:W-:Y:S02]  /*7980*/  SHF.R.U64 R20, R22, UR7, R5.reuse ;  /* 0x0000000716147c19 */ /* 0x100fe40008001205 */
[----:B------:R-:W-:-:S03]  /*7990*/  SHF.R.U32.HI R23, RZ, UR7, R5 ;  /* 0x00000007ff177c19 */ /* 0x000fc60008011605 */
[----:B------:R-:W-:Y:S02]  /*79a0*/  IMAD.MOV.U32 R6, RZ, RZ, R20 ;  /* 0x000000ffff067224 */ /* 0x000fe400078e0014 */
[----:B------:R-:W-:Y:S01]  /*79b0*/  IMAD.MOV.U32 R5, RZ, RZ, R23 ;  /* 0x000000ffff057224 */ /* 0x000fe200078e0017 */
[----:B------:R-:W-:Y:S06]  /*79c0*/  @!P0 BRA `(.L_x_176) ;  /* 0x00000000002c8947 */ /* 0x000fec0003800000 */
        /* <DEDUP_REMOVED lines=9> */
[----:B------:R-:W-:-:S04]  /*7a60*/  IMAD.WIDE.U32.X R4, R23, UR9, R4, P1 ;  /* 0x0000000917047c25 */ /* 0x000fc800088e0404 */
[----:B------:R-:W-:-:S07]  /*7a70*/  IMAD.MOV.U32 R6, RZ, RZ, R4 ;  /* 0x000000ffff067224 */ /* 0x000fce00078e0004 */
.L_x_176:
[----:B------:R-:W-:Y:S01]  /*7a80*/  ULDC UR7, c[0x0][0x648] ;  /* 0x0001920000077ab9 */ /* 0x000fe20000000800 */
[----:B------:R-:W-:Y:S01]  /*7a90*/  LOP3.LUT R4, R22, UR6, RZ, 0xc0, !PT ;  /* 0x0000000616047c12 */ /* 0x000fe2000f8ec0ff */
[----:B------:R-:W-:Y:S01]  /*7aa0*/  ULDC UR8, c[0x0][0x610] ;  /* 0x0001840000087ab9 */ /* 0x000fe20000000800 */
[----:B------:R-:W-:Y:S01]  /*7ab0*/  SHF.R.U64 R5, R6, UR7, R5 ;  /* 0x0000000706057c19 */ /* 0x000fe20008001205 */
[----:B------:R-:W-:Y:S01]  /*7ac0*/  ULDC UR7, c[0x0][0x638] ;  /* 0x00018e0000077ab9 */ /* 0x000fe20000000800 */
[----:B------:R-:W-:-:S03]  /*7ad0*/  LOP3.LUT R21, R21, UR4, RZ, 0xc0, !PT ;  /* 0x0000000415157c12 */ /* 0x000fc6000f8ec0ff */
[----:B------:R-:W-:Y:S02]  /*7ae0*/  IMAD.MOV R7, RZ, RZ, -R5 ;  /* 0x000000ffff077224 */ /* 0x000fe400078e0a05 */
[----:B------:R-:W-:Y:S02]  /*7af0*/  IMAD R4, R5, UR5, R4 ;  /* 0x0000000505047c24 */ /* 0x000fe4000f8e0204 */
[----:B------:R-:W-:Y:S01]  /*7b00*/  IMAD R20, R7, UR7, R20 ;  /* 0x0000000707147c24 */ /* 0x000fe2000f8e0214 */
[----:B------:R-:W-:Y:S01]  /*7b10*/  ULDC UR7, c[0x0][0x600] ;  /* 0x0001800000077ab9 */ /* 0x000fe20000000800 */
[----:B------:R-:W-:Y:S02]  /*7b20*/  IMAD R15, R4, UR8, R15 ;  /* 0x00000008040f7c24 */ /* 0x000fe4000f8e020f */
[----:B------:R-:W-:Y:S02]  /*7b30*/  IMAD R6, R20, UR7, R21 ;  /* 0x0000000714067c24 */ /* 0x000fe4000f8e0215 */
[----:B------:R-:W-:-:S03]  /*7b40*/  IMAD.MOV.U32 R4, RZ, RZ, 0x1 ;  /* 0x00000001ff047424 */ /* 0x000fc600078e00ff */
[----:B------:R-:W-:Y:S02]  /*7b50*/  SEL R20, R6, R15, !P2 ;  /* 0x0000000f06147207 */ /* 0x000fe40005000000 */
[----:B------:R-:W-:Y:S01]  /*7b60*/  SEL R21, R15, R6, !P2 ;  /* 0x000000060f157207 */ /* 0x000fe20005000000 */
[----:B------:R-:W-:-:S07]  /*7b70*/  IMAD.MOV.U32 R6, RZ, RZ, R14 ;  /* 0x000000ffff067224 */ /* 0x000fce00078e000e */
.L_x_174:
[----:B------:R-:W-:Y:S05]  /*7b80*/  BSYNC B1 ;  /* 0x0000000000017941 */ /* 0x000fea0003800000 */
.L_x_173:
[----:B------:R-:W-:-:S13]  /*7b90*/  LOP3.LUT P0, RZ, R4, 0xff, RZ, 0xc0, !PT ;  /* 0x000000ff04ff7812 */ /* 0x000fda000780c0ff */
[----:B------:R-:W-:Y:S05]  /*7ba0*/  @P0 BRA `(.L_x_177) ;  /* 0xfffffff000fc0947 */ /* 0x000fea000383ffff */
[----:B------:R-:W-:Y:S05]  /*7bb0*/  BSYNC B0 ;  /* 0x0000000000007941 */ /* 0x000fea0003800000 */
.L_x_166:
[----:B------:R-:W-:-:S03]  /*7bc0*/  UMOV UR7, 0xffffffff ;  /* 0xffffffff00077882 */ /* 0x000fc60000000000 */
[----:B------:R-:W-:Y:S05]  /*7bd0*/  BRA.DIV UR7, `(.L_x_178) ;  /* 0x0000000607387947 */ /* 0x000fea000b800000 */
[----:B------:R-:W-:-:S13]  /*7be0*/  ELECT P6, URZ, PT ;  /* 0x00000000003f782f */ /* 0x000fda00038c0000 */
.L_x_193:
[----:B------:R-:W-:Y:S04]  /*7bf0*/  BSSY B0, `(.L_x_179) ;  /* 0x0000034000007945 */ /* 0x000fe80003800000 */
[----:B------:R-:W-:Y:S05]  /*7c00*/  @!P6 BRA `(.L_x_180) ;  /* 0x0000000000c8e947 */ /* 0x000fea0003800000 */
[----:B------:R-:W-:-:S04]  /*7c10*/  LOP3.LUT R18, R18, 0x2, RZ, 0xfc, !PT ;  /* 0x0000000212127812 */ /* 0x000fc800078efcff */
[----:B------:R-:W-:-:S13]  /*7c20*/  ISETP.NE.AND P0, PT, R18, 0x3, PT ;  /* 0x000000031200780c */ /* 0x000fda0003f05270 */
[----:B------:R-:W-:Y:S05]  /*7c30*/  @!P0 BRA `(.L_x_181) ;  /* 0x0000000000048947 */ /* 0x000fea0003800000 */
[----:B------:R-:W-:Y:S01]  /*7c40*/  BPT.TRAP 0x1 ;  /* 0x000000040000795c */ /* 0x000fe20000300000 */
.L_x_181:
[----:B------:R-:W0:Y:S01]  /*7c50*/  S2R R5, SR_CgaCtaId ;  /* 0x0000000000057919 */ /* 0x000e220000008800 */
[----:B------:R-:W-:Y:S02]  /*7c60*/  MOV R0, 0x400 ;  /* 0x0000040000007802 */ /* 0x000fe40000000f00 */
[----:B------:R-:W-:Y:S02]  /*7c70*/  SHF.L.U32 R2, R3, 0x1f, RZ ;  /* 0x0000001f03027819 */ /* 0x000fe400000006ff */
[----:B0-----:R-:W-:-:S05]  /*7c80*/  LEA R5, R5, R0, 0x18 ;  /* 0x0000000005057211 */ /* 0x001fca00078ec0ff */
[----:B------:R-:W-:-:S04]  /*7c90*/  VIADD R5, R5, 0x28 ;  /* 0x0000002805057836 */ /* 0x000fc80000000000 */
[C---:B------:R-:W-:Y:S02]  /*7ca0*/  IMAD R7, R8.reuse, 0x8, R5 ;  /* 0x0000000808077824 */ /* 0x040fe400078e0205 */
[----:B------:R-:W-:Y:S02]  /*7cb0*/  VIADD R8, R8, 0x1 ;  /* 0x0000000108087836 */ /* 0x000fe40000000000 */
[----:B------:R-:W0:Y:S03]  /*7cc0*/  SYNCS.PHASECHK.TRANS64.TRYWAIT P0, [R7+URZ], R2 ;  /* 0x00000002070075a7 */ /* 0x000e26000800017f */
[----:B------:R-:W-:-:S04]  /*7cd0*/  ISETP.NE.AND P1, PT, R8, 0x5, PT ;  /* 0x000000050800780c */ /* 0x000fc80003f25270 */
[----:B------:R-:W-:Y:S02]  /*7ce0*/  SEL R0, RZ, 0x1, P1 ;  /* 0x00000001ff007807 */ /* 0x000fe40000800000 */
[----:B------:R-:W-:Y:S02]  /*7cf0*/  SEL R8, R8, RZ, P1 ;  /* 0x000000ff08087207 */ /* 0x000fe40000800000 */
[----:B------:R-:W-:-:S03]  /*7d00*/  LOP3.LUT R9, R3, R0, RZ, 0x3c, !PT ;  /* 0x0000000003097212 */ /* 0x000fc600078e3cff */
[----:B------:R-:W-:Y:S01]  /*7d10*/  IMAD R6, R8, 0x8, R5 ;  /* 0x0000000808067824 */ /* 0x000fe200078e0205 */
[----:B------:R-:W-:Y:S01]  /*7d20*/  SHF.L.U32 R3, R9, 0x1f, RZ ;  /* 0x0000001f09037819 */ /* 0x000fe200000006ff */
[----:B0-----:R-:W-:Y:S06]  /*7d30*/  @!P0 BRA `(.L_x_182) ;  /* 0x0000000400008947 */ /* 0x001fec0003800000 */
.L_x_194:
[----:B------:R-:W1:Y:S01]  /*7d40*/  SYNCS.PHASECHK.TRANS64.TRYWAIT P0, [R6+URZ], R3 ;  /* 0x00000003060075a7 */ /* 0x000e62000800017f */
[----:B------:R-:W-:-:S05]  /*7d50*/  VIADD R0, R8, 0x1 ;  /* 0x0000000108007836 */ /* 0x000fca0000000000 */
[----:B------:R-:W-:-:S04]  /*7d60*/  ISETP.NE.AND P1, PT, R0, 0x5, PT ;  /* 0x000000050000780c */ /* 0x000fc80003f25270 */
[----:B0-----:R-:W-:Y:S02]  /*7d70*/  SEL R2, RZ, 0x1, P1 ;  /* 0x00000001ff027807 */ /* 0x001fe40000800000 */
[----:B------:R-:W-:Y:S02]  /*7d80*/  SEL R0, R0, RZ, P1 ;  /* 0x000000ff00007207 */ /* 0x000fe40000800000 */
[----:B------:R-:W-:-:S03]  /*7d90*/  LOP3.LUT R9, R9, R2, RZ, 0x3c, !PT ;  /* 0x0000000209097212 */ /* 0x000fc600078e3cff */
[----:B------:R-:W-:Y:S01]  /*7da0*/  IMAD R7, R0, 0x8, R5 ;  /* 0x0000000800077824 */ /* 0x000fe200078e0205 */
[----:B------:R-:W-:Y:S01]  /*7db0*/  SHF.L.U32 R4, R9, 0x1f, RZ ;  /* 0x0000001f09047819 */ /* 0x000fe200000006ff */
[----:B-1----:R-:W-:Y:S06]  /*7dc0*/  @!P0 BRA `(.L_x_183) ;  /* 0x0000000000f08947 */ /* 0x002fec0003800000 */
.L_x_195:
[----:B------:R-:W1:Y:S01]  /*7dd0*/  SYNCS.PHASECHK.TRANS64.TRYWAIT P0, [R7+URZ], R4 ;  /* 0x00000004070075a7 */ /* 0x000e62000800017f */
[----:B------:R-:W-:-:S05]  /*7de0*/  VIADD R0, R0, 0x1 ;  /* 0x0000000100007836 */ /* 0x000fca0000000000 */
[----:B------:R-:W-:-:S04]  /*7df0*/  ISETP.NE.AND P1, PT, R0, 0x5, PT ;  /* 0x000000050000780c */ /* 0x000fc80003f25270 */
[----:B------:R-:W-:Y:S02]  /*7e00*/  SEL R2, RZ, 0x1, P1 ;  /* 0x00000001ff027807 */ /* 0x000fe40000800000 */
[----:B------:R-:W-:Y:S02]  /*7e10*/  SEL R0, R0, RZ, P1 ;  /* 0x000000ff00007207 */ /* 0x000fe40000800000 */
[----:B------:R-:W-:-:S03]  /*7e20*/  LOP3.LUT R9, R9, R2, RZ, 0x3c, !PT ;  /* 0x0000000209097212 */ /* 0x000fc600078e3cff */
[----:B0-----:R-:W-:Y:S01]  /*7e30*/  IMAD R6, R0, 0x8, R5 ;  /* 0x0000000800067824 */ /* 0x001fe200078e0205 */
[----:B------:R-:W-:Y:S01]  /*7e40*/  SHF.L.U32 R3, R9, 0x1f, RZ ;  /* 0x0000001f09037819 */ /* 0x000fe200000006ff */
[----:B-1----:R-:W-:Y:S06]  /*7e50*/  @!P0 BRA `(.L_x_184) ;  /* 0x0000000000e08947 */ /* 0x002fec0003800000 */
.L_x_196:
[----:B------:R-:W1:Y:S01]  /*7e60*/  SYNCS.PHASECHK.TRANS64.TRYWAIT P0, [R6+URZ], R3 ;  /* 0x00000003060075a7 */ /* 0x000e62000800017f */
[----:B------:R-:W-:-:S05]  /*7e70*/  VIADD R0, R0, 0x1 ;  /* 0x0000000100007836 */ /* 0x000fca0000000000 */
[----:B------:R-:W-:-:S04]  /*7e80*/  ISETP.NE.AND P1, PT, R0, 0x5, PT ;  /* 0x000000050000780c */ /* 0x000fc80003f25270 */
[----:B------:R-:W-:Y:S02]  /*7e90*/  SEL R2, RZ, 0x1, P1 ;  /* 0x00000001ff027807 */ /* 0x000fe40000800000 */
[----:B------:R-:W-:Y:S02]  /*7ea0*/  SEL R0, R0, RZ, P1 ;  /* 0x000000ff00007207 */ /* 0x000fe40000800000 */
[----:B------:R-:W-:Y:S01]  /*7eb0*/  LOP3.LUT R2, R9, R2, RZ, 0x3c, !PT ;  /* 0x0000000209027212 */ /* 0x000fe200078e3cff */
[----:B-1----:R-:W-:Y:S06]  /*7ec0*/  @!P0 BRA `(.L_x_185) ;  /* 0x0000000000d88947 */ /* 0x002fec0003800000 */
.L_x_197:
[----:B------:R-:W-:Y:S01]  /*7ed0*/  IMAD R5, R0, 0x8, R5 ;  /* 0x0000000800057824 */ /* 0x000fe200078e0205 */
[----:B------:R-:W-:-:S07]  /*7ee0*/  SHF.L.U32 R0, R2, 0x1f, RZ ;  /* 0x0000001f02007819 */ /* 0x000fce00000006ff */
.L_x_186:
[----:B--2---:R2:W3:Y:S02]  /*7ef0*/  SYNCS.PHASECHK.TRANS64.TRYWAIT P0, [R5+URZ], R0 ;  /* 0x00000000050075a7 */ /* 0x0044e4000800017f */
[----:B---3--:R-:W-:Y:S05]  /*7f00*/  @!P0 NANOSLEEP.SYNCS 0x989680 ;  /* 0x009896800000895d */ /* 0x008fea0003900000 */
[----:B------:R-:W3:Y:S02]  /*7f10*/  @!P0 SYNCS.PHASECHK.TRANS64 P0, [R5+URZ], R0 ;  /* 0x00000000050085a7 */ /* 0x000ee4000800007f */
[----:B---3--:R-:W-:Y:S05]  /*7f20*/  @!P0 BRA `(.L_x_186) ;  /* 0xfffffffc00f08947 */ /* 0x008fea000383ffff */
.L_x_180:
[----:B------:R-:W-:Y:S05]  /*7f30*/  BSYNC B0 ;  /* 0x0000000000007941 */ /* 0x000fea0003800000 */
.L_x_179:
[----:B------:R-:W-:Y:S05]  /*7f40*/  EXIT ;  /* 0x000000000000794d */ /* 0x000fea0003800000 */
.L_x_21:
[----:B-1----:R1:W2:Y:S02]  /*7f50*/  SYNCS.PHASECHK.TRANS64.TRYWAIT P1, [R3+URZ], R0 ;  /* 0x00000000030075a7 */ /* 0x0022a4000802017f */
[----:B--2---:R-:W-:Y:S05]  /*7f60*/  @!P1 NANOSLEEP.SYNCS 0x989680 ;  /* 0x009896800000995d */ /* 0x004fea0003900000 */
[----:B------:R-:W2:Y:S02]  /*7f70*/  @!P1 SYNCS.PHASECHK.TRANS64 P1, [R3+URZ], R0 ;  /* 0x00000000030095a7 */ /* 0x000ea4000802007f */
[----:B--2---:R-:W-:Y:S05]  /*7f80*/  @!P1 BRA `(.L_x_21) ;  /* 0xfffffffc00f09947 */ /* 0x004fea000383ffff */
[----:B------:R-:W-:Y:S05]  /*7f90*/  BRA `(.L_x_20) ;  /* 0xffffff9800087947 */ /* 0x000fea000383ffff */
.L_x_26:
[----:B-1----:R1:W2:Y:S02]  /*7fa0*/  SYNCS.PHASECHK.TRANS64.TRYWAIT P1, [R5+URZ], R4 ;  /* 0x00000004050075a7 */ /* 0x0022a4000802017f */
[----:B--2---:R-:W-:Y:S05]  /*7fb0*/  @!P1 NANOSLEEP.SYNCS 0x989680 ;  /* 0x009896800000995d */ /* 0x004fea0003900000 */
[----:B------:R-:W2:Y:S02]  /*7fc0*/  @!P1 SYNCS.PHASECHK.TRANS64 P1, [R5+URZ], R4 ;  /* 0x00000004050095a7 */ /* 0x000ea4000802007f */
[----:B--2---:R-:W-:Y:S05]  /*7fd0*/  @!P1 BRA `(.L_x_26) ;  /* 0xfffffffc00f09947 */ /* 0x004fea000383ffff */
[----:B------:R-:W-:Y:S05]  /*7fe0*/  BRA `(.L_x_25) ;  /* 0xffffff9800e47947 */ /* 0x000fea000383ffff */
.L_x_167:
[----:B------:R-:W-:Y:S01]  /*7ff0*/  BSSY B1, `(.L_x_187) ;  /* 0x0000006000017945 */ /* 0x000fe20003800000 */
[----:B------:R-:W-:-:S07]  /*8000*/  IMAD.MOV.U32 R15, RZ, RZ, -0x1 ;  /* 0xffffffffff0f7424 */ /* 0x000fce00078e00ff */
[----:B------:R-:W-:Y:S05]  /*8010*/  WARPSYNC.COLLECTIVE R15, `(.L_x_188) ;  /* 0x000000000f0c7348 */ /* 0x000fea0003c00000 */
[----:B------:R-:W-:Y:S02]  /*8020*/  ELECT P6, UR62, PT ;  /* 0x00000000003e782f */ /* 0x000fe400038c0000 */
[----:B------:R-:W-:Y:S01]  /*8030*/  MOV R14, UR62 ;  /* 0x0000003e000e7c02 */ /* 0x000fe20008000f00 */
[----:B------:R-:W-:Y:S10]  /*8040*/  ENDCOLLECTIVE ;  /* 0x000000000000791b */ /* 0x000ff40003800000 */
.L_x_188:
[----:B------:R-:W-:Y:S05]  /*8050*/  BSYNC B1 ;  /* 0x0000000000017941 */ /* 0x000fea0003800000 */
.L_x_187:
[----:B------:R-:W-:Y:S05]  /*8060*/  BRA `(.L_x_189) ;  /* 0xffffffec00d87947 */ /* 0x000fea000383ffff */
.L_x_170:
[----:B-1----:R1:W2:Y:S02]  /*8070*/  SYNCS.PHASECHK.TRANS64.TRYWAIT P0, [R24+URZ+0x28], R15 ;  /* 0x0000280f180075a7 */ /* 0x0022a4000800017f */
[----:B--2---:R-:W-:Y:S05]  /*8080*/  @!P0 NANOSLEEP.SYNCS 0x989680 ;  /* 0x009896800000895d */ /* 0x004fea0003900000 */
[----:B------:R-:W2:Y:S02]  /*8090*/  @!P0 SYNCS.PHASECHK.TRANS64 P0, [R24+URZ+0x28], R15 ;  /* 0x0000280f180085a7 */ /* 0x000ea4000800007f */
[----:B--2---:R-:W-:Y:S05]  /*80a0*/  @!P0 BRA `(.L_x_170) ;  /* 0xfffffffc00f08947 */ /* 0x004fea000383ffff */
[----:B------:R-:W-:Y:S05]  /*80b0*/  BRA `(.L_x_190) ;  /* 0xfffffff000207947 */ /* 0x000fea000383ffff */
.L_x_178:
[----:B------:R-:W-:Y:S01]  /*80c0*/  BSSY B0, `(.L_x_191) ;  /* 0x0000006000007945 */ /* 0x000fe20003800000 */
[----:B------:R-:W-:-:S07]  /*80d0*/  IMAD.MOV.U32 R15, RZ, RZ, -0x1 ;  /* 0xffffffffff0f7424 */ /* 0x000fce00078e00ff */
[----:B------:R-:W-:Y:S05]  /*80e0*/  WARPSYNC.COLLECTIVE R15, `(.L_x_192) ;  /* 0x000000000f0c7348 */ /* 0x000fea0003c00000 */
[----:B------:R-:W-:Y:S02]  /*80f0*/  ELECT P6, UR62, PT ;  /* 0x00000000003e782f */ /* 0x000fe400038c0000 */
[----:B------:R-:W-:Y:S01]  /*8100*/  MOV R14, UR62 ;  /* 0x0000003e000e7c02 */ /* 0x000fe20008000f00 */
[----:B------:R-:W-:Y:S10]  /*8110*/  ENDCOLLECTIVE ;  /* 0x000000000000791b */ /* 0x000ff40003800000 */
.L_x_192:
[----:B------:R-:W-:Y:S05]  /*8120*/  BSYNC B0 ;  /* 0x0000000000007941 */ /* 0x000fea0003800000 */
.L_x_191:
[----:B------:R-:W-:Y:S05]  /*8130*/  BRA `(.L_x_193) ;  /* 0xfffffff800ac7947 */ /* 0x000fea000383ffff */
.L_x_182:
[----:B0-----:R0:W1:Y:S02]  /*8140*/  SYNCS.PHASECHK.TRANS64.TRYWAIT P0, [R7+URZ], R2 ;  /* 0x00000002070075a7 */ /* 0x001064000800017f */
[----:B-1----:R-:W-:Y:S05]  /*8150*/  @!P0 NANOSLEEP.SYNCS 0x989680 ;  /* 0x009896800000895d */ /* 0x002fea0003900000 */
[----:B------:R-:W1:Y:S02]  /*8160*/  @!P0 SYNCS.PHASECHK.TRANS64 P0, [R7+URZ], R2 ;  /* 0x00000002070085a7 */ /* 0x000e64000800007f */
[----:B-1----:R-:W-:Y:S05]  /*8170*/  @!P0 BRA `(.L_x_182) ;  /* 0xfffffffc00f08947 */ /* 0x002fea000383ffff */
[----:B------:R-:W-:Y:S05]  /*8180*/  BRA `(.L_x_194) ;  /* 0xfffffff800ec7947 */ /* 0x000fea000383ffff */
.L_x_183:
[----:B0-----:R0:W1:Y:S02]  /*8190*/  SYNCS.PHASECHK.TRANS64.TRYWAIT P0, [R6+URZ], R3 ;  /* 0x00000003060075a7 */ /* 0x001064000800017f */
[----:B-1----:R-:W-:Y:S05]  /*81a0*/  @!P0 NANOSLEEP.SYNCS 0x989680 ;  /* 0x009896800000895d */ /* 0x002fea0003900000 */
[----:B------:R-:W1:Y:S02]  /*81b0*/  @!P0 SYNCS.PHASECHK.TRANS64 P0, [R6+URZ], R3 ;  /* 0x00000003060085a7 */ /* 0x000e64000800007f */
[----:B-1----:R-:W-:Y:S05]  /*81c0*/  @!P0 BRA `(.L_x_183) ;  /* 0xfffffffc00f08947 */ /* 0x002fea000383ffff */
[----:B------:R-:W-:Y:S05]  /*81d0*/  BRA `(.L_x_195) ;  /* 0xfffffff800fc7947 */ /* 0x000fea000383ffff */
.L_x_184:
[----:B0-----:R0:W1:Y:S02]  /*81e0*/  SYNCS.PHASECHK.TRANS64.TRYWAIT P0, [R7+URZ], R4 ;  /* 0x00000004070075a7 */ /* 0x001064000800017f */
[----:B-1----:R-:W-:Y:S05]  /*81f0*/  @!P0 NANOSLEEP.SYNCS 0x989680 ;  /* 0x009896800000895d */ /* 0x002fea0003900000 */
[----:B------:R-:W1:Y:S02]  /*8200*/  @!P0 SYNCS.PHASECHK.TRANS64 P0, [R7+URZ], R4 ;  /* 0x00000004070085a7 */ /* 0x000e64000800007f */
[----:B-1----:R-:W-:Y:S05]  /*8210*/  @!P0 BRA `(.L_x_184) ;  /* 0xfffffffc00f08947 */ /* 0x002fea000383ffff */
[----:B------:R-:W-:Y:S05]  /*8220*/  BRA `(.L_x_196) ;  /* 0xfffffffc000c7947 */ /* 0x000fea000383ffff */
.L_x_185:
[----:B-1----:R1:W2:Y:S02]  /*8230*/  SYNCS.PHASECHK.TRANS64.TRYWAIT P0, [R6+URZ], R3 ;  /* 0x00000003060075a7 */ /* 0x0022a4000800017f */
[----:B--2---:R-:W-:Y:S05]  /*8240*/  @!P0 NANOSLEEP.SYNCS 0x989680 ;  /* 0x009896800000895d */ /* 0x004fea0003900000 */
[----:B------:R-:W2:Y:S02]  /*8250*/  @!P0 SYNCS.PHASECHK.TRANS64 P0, [R6+URZ], R3 ;  /* 0x00000003060085a7 */ /* 0x000ea4000800007f */
[----:B--2---:R-:W-:Y:S05]  /*8260*/  @!P0 BRA `(.L_x_185) ;  /* 0xfffffffc00f08947 */ /* 0x004fea000383ffff */
[----:B------:R-:W-:Y:S05]  /*8270*/  BRA `(.L_x_197) ;  /* 0xfffffffc00147947 */ /* 0x000fea000383ffff */
.L_x_198:
[----:B------:R-:W-:-:S00]  /*8280*/  BRA `(.L_x_198) ;  /* 0xfffffffc00fc7947 */ /* 0x000fc0000383ffff */
[----:B------:R-:W-:-:S00]  /*8290*/  NOP ;  /* 0x0000000000007918 */ /* 0x000fc00000000000 */
        /* <DEDUP_REMOVED lines=14> */
.L_x_199:


//--------------------- .nv.global.init           --------------------------
	.section	.nv.global.init,"aw",@progbits
.nv.global.init:
	.type		$str$22,@object
	.size		$str$22,($str$23 - $str$22)
$str$22:
        /*0000*/ 	.byte	0x6b, 0x5f, 0x74, 0x69, 0x6c, 0x65, 0x5f, 0x63, 0x6f, 0x75, 0x6e, 0x74, 0x20, 0x3e, 0x3d, 0x20
        /*0010*/ 	.byte	0x31, 0x00
	.type		$str$23,@object
	.size		$str$23,(__unnamed_1 - $str$23)
$str$23:
        /*0012*/ 	.byte	0x2f, 0x74, 0x6d, 0x70, 0x2f, 0x63, 0x75, 0x74, 0x6c, 0x61, 0x73, 0x73, 0x5f, 0x73, 0x77, 0x65
        /*0022*/ 	.byte	0x65, 0x70, 0x5f, 0x73, 0x72, 0x63, 0x2f, 0x69, 0x6e, 0x63, 0x6c, 0x75, 0x64, 0x65, 0x2f, 0x63
        /*0032*/ 	.byte	0x75, 0x74, 0x6c, 0x61, 0x73, 0x73, 0x2f, 0x67, 0x65, 0x6d, 0x6d, 0x2f, 0x63, 0x6f, 0x6c, 0x6c
        /*0042*/ 	.byte	0x65, 0x63, 0x74, 0x69, 0x76, 0x65, 0x2f, 0x73, 0x6d, 0x39, 0x30, 0x5f, 0x6d, 0x6d, 0x61, 0x5f
        /*0052*/ 	.byte	0x74, 0x6d, 0x61, 0x5f, 0x67, 0x6d, 0x6d, 0x61, 0x5f, 0x73, 0x73, 0x5f, 0x77, 0x61, 0x72, 0x70
        /*0062*/ 	.byte	0x73, 0x70, 0x65, 0x63, 0x69, 0x61, 0x6c, 0x69, 0x7a, 0x65, 0x64, 0x2e, 0x68, 0x70, 0x70, 0x00
	.type		__unnamed_1,@object
	.size		__unnamed_1,(.L_0 - __unnamed_1)
__unnamed_1:
        /*0072*/ 	.byte	0x76, 0x6f, 0x69, 0x64, 0x20, 0x63, 0x75, 0x74, 0x6c, 0x61, 0x73, 0x73, 0x3a, 0x3a, 0x67, 0x65
        /* <DEDUP_REMOVED lines=180> */
        /*0bc2*/ 	.byte	0x6e, 0x74, 0x69, 0x74, 0x79, 0x5d, 0x00
.L_0:


//--------------------- .nv.shared._ZN7cutlass13device_kernelINS_4gemm6kernel13GemmUniversalIN4cute5tupleIJiiiiEEENS1_10collective13CollectiveMmaINS1_34MainloopSm90TmaGmmaWarpSpecializedILi5ENS5_IJNS4_1CILi2EEENSA_ILi1EEESC_EEENS1_35KernelTmaWarpSpecializedCooperativeEEENS5_IJNSA_ILi128EEESG_NSA_ILi64EEEEEENS_6half_tENS5_IJSC_llEEESJ_SK_NS4_8TiledMMAINS4_8MMA_AtomIJNS4_4SM904GMMA26MMA_64x128x16_F32F16F16_SSILNSO_5MajorE1ELSQ_1ELNSO_7ScaleInE1ELSR_1EEEEEENS4_6LayoutISD_NS5_IJSC_NSA_ILi0EEESV_EEEEENS5_IJNS4_10UnderscoreESY_SY_EEEEENS4_13SM90_TMA_LOADENS4_14ComposedLayoutINS4_7SwizzleILi3ELi4ELi3EEENS4_18smem_ptr_flag_bitsILi16EEENSU_INS5_IJSH_NSA_ILi8EEEEEENS5_IJSC_SH_EEEEEEEvNS4_8identityENS4_23SM90_TMA_LOAD_MULTICASTES1B_vS1C_EENS_8epilogue10collective6detail29Sm90TmaWarpSpecializedAdapterINS1G_15DefaultEpilogueISJ_NS5_IJlSC_lEEES1K_NS1F_6thread17LinearCombinationISJ_Li1EffLNS1L_9ScaleType4KindE0ELNS_15FloatRoundStyleE2ESJ_EENS1_15EpilogueDefaultEEEEEvvEEEEvNT_6ParamsE --------------------------
	.section	.nv.shared._ZN7cutlass13device_kernelINS_4gemm6kernel13GemmUniversalIN4cute5tupleIJiiiiEEENS1_10collective13CollectiveMmaINS1_34MainloopSm90TmaGmmaWarpSpecializedILi5ENS5_IJNS4_1CILi2EEENSA_ILi1EEESC_EEENS1_35KernelTmaWarpSpecializedCooperativeEEENS5_IJNSA_ILi128EEESG_NSA_ILi64EEEEEENS_6half_tENS5_IJSC_llEEESJ_SK_NS4_8TiledMMAINS4_8MMA_AtomIJNS4_4SM904GMMA26MMA_64x128x16_F32F16F16_SSILNSO_5MajorE1ELSQ_1ELNSO_7ScaleInE1ELSR_1EEEEEENS4_6LayoutISD_NS5_IJSC_NSA_ILi0EEESV_EEEEENS5_IJNS4_10UnderscoreESY_SY_EEEEENS4_13SM90_TMA_LOADENS4_14ComposedLayoutINS4_7SwizzleILi3ELi4ELi3EEENS4_18smem_ptr_flag_bitsILi16EEENSU_INS5_IJSH_NSA_ILi8EEEEEENS5_IJSC_SH_EEEEEEEvNS4_8identityENS4_23SM90_TMA_LOAD_MULTICASTES1B_vS1C_EENS_8epilogue10collective6detail29Sm90TmaWarpSpecializedAdapterINS1G_15DefaultEpilogueISJ_NS5_IJlSC_lEEES1K_NS1F_6thread17LinearCombinationISJ_Li1EffLNS1L_9ScaleType4KindE0ELNS_15FloatRoundStyleE2ESJ_EENS1_15EpilogueDefaultEEEEEvvEEEEvNT_6ParamsE,"aw",@nobits
	.sectionflags	@""
	.align	16
	.zero		1024


//--------------------- .nv.shared.reserved.0     --------------------------
	.section	.nv.shared.reserved.0,"aw",@nobits
	.weak		__nv_reservedSMEM_offset_0_alias
	.size		__nv_reservedSMEM_offset_0_alias, 0, 0
	.other		__nv_reservedSMEM_offset_0_alias,@"STO_CUDA_RESERVED_SHARED STV_DEFAULT"
__nv_reservedSMEM_offset_0_alias:
	.zero		0


//--------------------- .nv.global                --------------------------
	.section	.nv.global,"aw",@nobits
.nv.global:
	.type		_ZN40_INTERNAL_3bf4d876_4_k_cu_bc4cc871_339594cute1_E,@object
	.size		_ZN40_INTERNAL_3bf4d876_4_k_cu_bc4cc871_339594cute1_E,(_ZN40_INTERNAL_3bf4d876_4_k_cu_bc4cc871_339594cuda3std3__45__cpo6cbeginE - _ZN40_INTERNAL_3bf4d876_4_k_cu_bc4cc871_339594cute1_E)
_ZN40_INTERNAL_3bf4d876_4_k_cu_bc4cc871_339594cute1_E:
	.zero		1
	.type		_ZN40_INTERNAL_3bf4d876_4_k_cu_bc4cc871_339594cuda3std3__45__cpo6cbeginE,@object
	.size		_ZN40_INTERNAL_3bf4d876_4_k_cu_bc4cc871_339594cuda3std3__45__cpo6cbeginE,(_ZN40_INTERNAL_3bf4d876_4_k_cu_bc4cc871_339594cuda3std3__48in_placeE - _ZN40_INTERNAL_3bf4d876_4_k_cu_bc4cc871_339594cuda3std3__45__cpo6cbeginE)
_ZN40_INTERNAL_3bf4d876_4_k_cu_bc4cc871_339594cuda3std3__45__cpo6cbeginE:
	.zero		1
	.type		_ZN40_INTERNAL_3bf4d876_4_k_cu_bc4cc871_339594cuda3std3__48in_placeE,@object
	.size		_ZN40_INTERNAL_3bf4d876_4_k_cu_bc4cc871_339594cuda3std3__48in_placeE,(_ZN40_INTERNAL_3bf4d876_4_k_cu_bc4cc871_339594cuda3std6ranges3__45__cpo9iter_moveE - _ZN40_INTERNAL_3bf4d876_4_k_cu_bc4cc871_339594cuda3std3__48in_placeE)
_ZN40_INTERNAL_3bf4d876_4_k_cu_bc4cc871_339594cuda3std3__48in_placeE:
	.zero		1
	.type		_ZN40_INTERNAL_3bf4d876_4_k_cu_bc4cc871_339594cuda3std6ranges3__45__cpo9iter_moveE,@object
	.size		_ZN40_INTERNAL_3bf4d876_4_k_cu_bc4cc871_339594cuda3std6ranges3__45__cpo9iter_moveE,(_ZN40_INTERNAL_3bf4d876_4_k_cu_bc4cc871_339594cuda3std3__45__cpo5beginE - _ZN40_INTERNAL_3bf4d876_4_k_cu_bc4cc871_339594cuda3std6ranges3__45__cpo9iter_moveE)
_ZN40_INTERNAL_3bf4d876_4_k_cu_bc4cc871_339594cuda3std6ranges3__45__cpo9iter_moveE:
	.zero		1
	.type		_ZN40_INTERNAL_3bf4d876_4_k_cu_bc4cc871_339594cuda3std3__45__cpo5beginE,@object
	.size		_ZN40_INTERNAL_3bf4d876_4_k_cu_bc4cc871_339594cuda3std3__45__cpo5beginE,(_ZN40_INTERNAL_3bf4d876_4_k_cu_bc4cc871_339594cuda3std3__442_GLOBAL__N__3bf4d876_4_k_cu_bc4cc871_339596ignoreE - _ZN40_INTERNAL_3bf4d876_4_k_cu_bc4cc871_339594cuda3std3__45__cpo5beginE)
_ZN40_INTERNAL_3bf4d876_4_k_cu_bc4cc871_339594cuda3std3__45__cpo5beginE:
	.zero		1
	.type		_ZN40_INTERNAL_3bf4d876_4_k_cu_bc4cc871_339594cuda3std3__442_GLOBAL__N__3bf4d876_4_k_cu_bc4cc871_339596ignoreE,@object
	.size		_ZN40_INTERNAL_3bf4d876_4_k_cu_bc4cc871_339594cuda3std3__442_GLOBAL__N__3bf4d876_4_k_cu_bc4cc871_339596ignoreE,(_ZN40_INTERNAL_3bf4d876_4_k_cu_bc4cc871_339594cute7productE - _ZN40_INTERNAL_3bf4d876_4_k_cu_bc4cc871_339594cuda3std3__442_GLOBAL__N__3bf4d876_4_k_cu_bc4cc871_339596ignoreE)
_ZN40_INTERNAL_3bf4d876_4_k_cu_bc4cc871_339594cuda3std3__442_GLOBAL__N__3bf4d876_4_k_cu_bc4cc871_339596ignoreE:
	.zero		1
	.type		_ZN40_INTERNAL_3bf4d876_4_k_cu_bc4cc871_339594cute7productE,@object
	.size		_ZN40_INTERNAL_3bf4d876_4_k_cu_bc4cc871_339594cute7productE,(_ZN40_INTERNAL_3bf4d876_4_k_cu_bc4cc871_339594cuda3std3__45__cpo3endE - _ZN40_INTERNAL_3bf4d876_4_k_cu_bc4cc871_339594cute7productE)
_ZN40_INTERNAL_3bf4d876_4_k_cu_bc4cc871_339594cute7productE:
	.zero		1
	.type		_ZN40_INTERNAL_3bf4d876_4_k_cu_bc4cc871_339594cuda3std3__45__cpo3endE,@object
	.size		_ZN40_INTERNAL_3bf4d876_4_k_cu_bc4cc871_339594cuda3std3__45__cpo3endE,(_ZN40_INTERNAL_3bf4d876_4_k_cu_bc4cc871_339594cuda3std3__419piecewise_constructE - _ZN40_INTERNAL_3bf4d876_4_k_cu_bc4cc871_339594cuda3std3__45__cpo3endE)
_ZN40_INTERNAL_3bf4d876_4_k_cu_bc4cc871_339594cuda3std3__45__cpo3endE:
	.zero		1
	.type		_ZN40_INTERNAL_3bf4d876_4_k_cu_bc4cc871_339594cuda3std3__419piecewise_constructE,@object
	.size		_ZN40_INTERNAL_3bf4d876_4_k_cu_bc4cc871_339594cuda3std3__419piecewise_constructE,(_ZN40_INTERNAL_3bf4d876_4_k_cu_bc4cc871_339594cuda3std3__45__cpo4cendE - _ZN40_INTERNAL_3bf4d876_4_k_cu_bc4cc871_339594cuda3std3__419piecewise_constructE)
_ZN40_INTERNAL_3bf4d876_4_k_cu_bc4cc871_339594cuda3std3__419piecewise_constructE:
	.zero		1
	.type		_ZN40_INTERNAL_3bf4d876_4_k_cu_bc4cc871_339594cuda3std3__45__cpo4cendE,@object
	.size		_ZN40_INTERNAL_3bf4d876_4_k_cu_bc4cc871_339594cuda3std3__45__cpo4cendE,(_ZN40_INTERNAL_3bf4d876_4_k_cu_bc4cc871_339594cuda3std6ranges3__45__cpo4swapE - _ZN40_INTERNAL_3bf4d876_4_k_cu_bc4cc871_339594cuda3std3__45__cpo4cendE)
_ZN40_INTERNAL_3bf4d876_4_k_cu_bc4cc871_339594cuda3std3__45__cpo4cendE:
	.zero		1
	.type		_ZN40_INTERNAL_3bf4d876_4_k_cu_bc4cc871_339594cuda3std6ranges3__45__cpo4swapE,@object
	.size		_ZN40_INTERNAL_3bf4d876_4_k_cu_bc4cc871_339594cuda3std6ranges3__45__cpo4swapE,(.L_8 - _ZN40_INTERNAL_3bf4d876_4_k_cu_bc4cc871_339594cuda3std6ranges3__45__cpo4swapE)
_ZN40_INTERNAL_3bf4d876_4_k_cu_bc4cc871_339594cuda3std6ranges3__45__cpo4swapE:
	.zero		1
.L_8:


//--------------------- .nv.constant0._ZN7cutlass13device_kernelINS_4gemm6kernel13GemmUniversalIN4cute5tupleIJiiiiEEENS1_10collective13CollectiveMmaINS1_34MainloopSm90TmaGmmaWarpSpecializedILi5ENS5_IJNS4_1CILi2EEENSA_ILi1EEESC_EEENS1_35KernelTmaWarpSpecializedCooperativeEEENS5_IJNSA_ILi128EEESG_NSA_ILi64EEEEEENS_6half_tENS5_IJSC_llEEESJ_SK_NS4_8TiledMMAINS4_8MMA_AtomIJNS4_4SM904GMMA26MMA_64x128x16_F32F16F16_SSILNSO_5MajorE1ELSQ_1ELNSO_7ScaleInE1ELSR_1EEEEEENS4_6LayoutISD_NS5_IJSC_NSA_ILi0EEESV_EEEEENS5_IJNS4_10UnderscoreESY_SY_EEEEENS4_13SM90_TMA_LOADENS4_14ComposedLayoutINS4_7SwizzleILi3ELi4ELi3EEENS4_18smem_ptr_flag_bitsILi16EEENSU_INS5_IJSH_NSA_ILi8EEEEEENS5_IJSC_SH_EEEEEEEvNS4_8identityENS4_23SM90_TMA_LOAD_MULTICASTES1B_vS1C_EENS_8epilogue10collective6detail29Sm90TmaWarpSpecializedAdapterINS1G_15DefaultEpilogueISJ_NS5_IJlSC_lEEES1K_NS1F_6thread17LinearCombinationISJ_Li1EffLNS1L_9ScaleType4KindE0ELNS_15FloatRoundStyleE2ESJ_EENS1_15EpilogueDefaultEEEEEvvEEEEvNT_6ParamsE --------------------------
	.section	.nv.constant0._ZN7cutlass13device_kernelINS_4gemm6kernel13GemmUniversalIN4cute5tupleIJiiiiEEENS1_10collective13CollectiveMmaINS1_34MainloopSm90TmaGmmaWarpSpecializedILi5ENS5_IJNS4_1CILi2EEENSA_ILi1EEESC_EEENS1_35KernelTmaWarpSpecializedCooperativeEEENS5_IJNSA_ILi128EEESG_NSA_ILi64EEEEEENS_6half_tENS5_IJSC_llEEESJ_SK_NS4_8TiledMMAINS4_8MMA_AtomIJNS4_4SM904GMMA26MMA_64x128x16_F32F16F16_SSILNSO_5MajorE1ELSQ_1ELNSO_7ScaleInE1ELSR_1EEEEEENS4_6LayoutISD_NS5_IJSC_NSA_ILi0EEESV_EEEEENS5_IJNS4_10UnderscoreESY_SY_EEEEENS4_13SM90_TMA_LOADENS4_14ComposedLayoutINS4_7SwizzleILi3ELi4ELi3EEENS4_18smem_ptr_flag_bitsILi16EEENSU_INS5_IJSH_NSA_ILi8EEEEEENS5_IJSC_SH_EEEEEEEvNS4_8identityENS4_23SM90_TMA_LOAD_MULTICASTES1B_vS1C_EENS_8epilogue10collective6detail29Sm90TmaWarpSpecializedAdapterINS1G_15DefaultEpilogueISJ_NS5_IJlSC_lEEES1K_NS1F_6thread17LinearCombinationISJ_Li1EffLNS1L_9ScaleType4KindE0ELNS_15FloatRoundStyleE2ESJ_EENS1_15EpilogueDefaultEEEEEvvEEEEvNT_6ParamsE,"a",@progbits
	.sectionflags	@""
	.align	4
.nv.constant0._ZN7cutlass13device_kernelINS_4gemm6kernel13GemmUniversalIN4cute5tupleIJiiiiEEENS1_10collective13CollectiveMmaINS1_34MainloopSm90TmaGmmaWarpSpecializedILi5ENS5_IJNS4_1CILi2EEENSA_ILi1EEESC_EEENS1_35KernelTmaWarpSpecializedCooperativeEEENS5_IJNSA_ILi128EEESG_NSA_ILi64EEEEEENS_6half_tENS5_IJSC_llEEESJ_SK_NS4_8TiledMMAINS4_8MMA_AtomIJNS4_4SM904GMMA26MMA_64x128x16_F32F16F16_SSILNSO_5MajorE1ELSQ_1ELNSO_7ScaleInE1ELSR_1EEEEEENS4_6LayoutISD_NS5_IJSC_NSA_ILi0EEESV_EEEEENS5_IJNS4_10UnderscoreESY_SY_EEEEENS4_13SM90_TMA_LOADENS4_14ComposedLayoutINS4_7SwizzleILi3ELi4ELi3EEENS4_18smem_ptr_flag_bitsILi16EEENSU_INS5_IJSH_NSA_ILi8EEEEEENS5_IJSC_SH_EEEEEEEvNS4_8identityENS4_23SM90_TMA_LOAD_MULTICASTES1B_vS1C_EENS_8epilogue10collective6detail29Sm90TmaWarpSpecializedAdapterINS1G_15DefaultEpilogueISJ_NS5_IJlSC_lEEES1K_NS1F_6thread17LinearCombinationISJ_Li1EffLNS1L_9ScaleType4KindE0ELNS_15FloatRoundStyleE2ESJ_EENS1_15EpilogueDefaultEEEEEvvEEEEvNT_6ParamsE:
	.zero		1664


//--------------------- SYMBOLS --------------------------

	.type		.nv.reservedSmem.offset0,@object
	.size		.nv.reservedSmem.offset0,0x4
	.type		__assertfail,@function
